//
// Generated by NVIDIA NVVM Compiler
//
// Compiler Build ID: CL-36424714
// Cuda compilation tools, release 13.0, V13.0.88
// Based on NVVM 20.0.0
//

.version 9.0
.target sm_100
.address_size 64

	// .globl	_Z13pmt_calculateddddPdS_S_dddiS_S_PiS_S0_i
.extern .func  (.param .b32 func_retval0) vprintf
(
	.param .b64 vprintf_param_0,
	.param .b64 vprintf_param_1
)
;
.func  (.param .b64 func_retval0) __internal_accurate_pow
(
	.param .b64 __internal_accurate_pow_param_0
)
;
.global .align 4 .b8 precalc_xorwow_matrix[102400];
.global .align 4 .b8 precalc_xorwow_offset_matrix[102400];
.global .align 4 .b8 mrg32k3aM1[2304];
.global .align 4 .b8 mrg32k3aM2[2304];
.global .align 4 .b8 mrg32k3aM1SubSeq[2016];
.global .align 4 .b8 mrg32k3aM2SubSeq[2016];
.global .align 4 .b8 mrg32k3aM1Seq[2304];
.global .align 4 .b8 mrg32k3aM2Seq[2304];
.const .align 8 .b8 __cr_lgamma_table[72];
.global .align 8 .u64 _ZZ11get_npe_numiiPd17curandStateXORWOWE7warning;
.global .align 1 .b8 $str[16] = {110, 112, 101, 32, 108, 111, 115, 116, 58, 32, 37, 100, 47, 37, 100};
.global .align 1 .b8 $str$1[29] = {116, 111, 111, 32, 109, 97, 110, 121, 32, 110, 112, 101, 32, 108, 111, 115, 116, 32, 99, 111, 109, 112, 108, 97, 105, 110, 115, 46};

.visible .entry _Z13pmt_calculateddddPdS_S_dddiS_S_PiS_S0_i(
	.param .f64 _Z13pmt_calculateddddPdS_S_dddiS_S_PiS_S0_i_param_0,
	.param .f64 _Z13pmt_calculateddddPdS_S_dddiS_S_PiS_S0_i_param_1,
	.param .f64 _Z13pmt_calculateddddPdS_S_dddiS_S_PiS_S0_i_param_2,
	.param .f64 _Z13pmt_calculateddddPdS_S_dddiS_S_PiS_S0_i_param_3,
	.param .u64 .ptr .align 1 _Z13pmt_calculateddddPdS_S_dddiS_S_PiS_S0_i_param_4,
	.param .u64 .ptr .align 1 _Z13pmt_calculateddddPdS_S_dddiS_S_PiS_S0_i_param_5,
	.param .u64 .ptr .align 1 _Z13pmt_calculateddddPdS_S_dddiS_S_PiS_S0_i_param_6,
	.param .f64 _Z13pmt_calculateddddPdS_S_dddiS_S_PiS_S0_i_param_7,
	.param .f64 _Z13pmt_calculateddddPdS_S_dddiS_S_PiS_S0_i_param_8,
	.param .f64 _Z13pmt_calculateddddPdS_S_dddiS_S_PiS_S0_i_param_9,
	.param .u32 _Z13pmt_calculateddddPdS_S_dddiS_S_PiS_S0_i_param_10,
	.param .u64 .ptr .align 1 _Z13pmt_calculateddddPdS_S_dddiS_S_PiS_S0_i_param_11,
	.param .u64 .ptr .align 1 _Z13pmt_calculateddddPdS_S_dddiS_S_PiS_S0_i_param_12,
	.param .u64 .ptr .align 1 _Z13pmt_calculateddddPdS_S_dddiS_S_PiS_S0_i_param_13,
	.param .u64 .ptr .align 1 _Z13pmt_calculateddddPdS_S_dddiS_S_PiS_S0_i_param_14,
	.param .u64 .ptr .align 1 _Z13pmt_calculateddddPdS_S_dddiS_S_PiS_S0_i_param_15,
	.param .u32 _Z13pmt_calculateddddPdS_S_dddiS_S_PiS_S0_i_param_16
)
{
	.local .align 8 .b8 	__local_depot0[8];
	.reg .b64 	%SP;
	.reg .b64 	%SPL;
	.reg .pred 	%p<72>;
	.reg .b32 	%r<342>;
	.reg .b64 	%rd<78>;
	.reg .b64 	%fd<273>;

	mov.u64 	%SPL, __local_depot0;
	cvta.local.u64 	%SP, %SPL;
	ld.param.f64 	%fd32, [_Z13pmt_calculateddddPdS_S_dddiS_S_PiS_S0_i_param_0];
	ld.param.f64 	%fd35, [_Z13pmt_calculateddddPdS_S_dddiS_S_PiS_S0_i_param_3];
	ld.param.u64 	%rd6, [_Z13pmt_calculateddddPdS_S_dddiS_S_PiS_S0_i_param_4];
	ld.param.u64 	%rd7, [_Z13pmt_calculateddddPdS_S_dddiS_S_PiS_S0_i_param_5];
	ld.param.f64 	%fd36, [_Z13pmt_calculateddddPdS_S_dddiS_S_PiS_S0_i_param_8];
	ld.param.f64 	%fd37, [_Z13pmt_calculateddddPdS_S_dddiS_S_PiS_S0_i_param_9];
	ld.param.u32 	%r74, [_Z13pmt_calculateddddPdS_S_dddiS_S_PiS_S0_i_param_10];
	ld.param.u64 	%rd12, [_Z13pmt_calculateddddPdS_S_dddiS_S_PiS_S0_i_param_11];
	ld.param.u64 	%rd13, [_Z13pmt_calculateddddPdS_S_dddiS_S_PiS_S0_i_param_12];
	ld.param.u64 	%rd9, [_Z13pmt_calculateddddPdS_S_dddiS_S_PiS_S0_i_param_13];
	ld.param.u64 	%rd10, [_Z13pmt_calculateddddPdS_S_dddiS_S_PiS_S0_i_param_14];
	ld.param.u64 	%rd11, [_Z13pmt_calculateddddPdS_S_dddiS_S_PiS_S0_i_param_15];
	ld.param.u32 	%r73, [_Z13pmt_calculateddddPdS_S_dddiS_S_PiS_S0_i_param_16];
	cvta.to.global.u64 	%rd1, %rd12;
	cvta.to.global.u64 	%rd2, %rd13;
	mov.u32 	%r75, %ctaid.x;
	mov.u32 	%r76, %ntid.x;
	mov.u32 	%r77, %tid.x;
	mad.lo.s32 	%r1, %r75, %r76, %r77;
	setp.ge.s32 	%p1, %r1, %r74;
	@%p1 bra 	$L__BB0_61;
	ld.param.u64 	%rd77, [_Z13pmt_calculateddddPdS_S_dddiS_S_PiS_S0_i_param_6];
	ld.param.f64 	%fd267, [_Z13pmt_calculateddddPdS_S_dddiS_S_PiS_S0_i_param_2];
	ld.param.f64 	%fd266, [_Z13pmt_calculateddddPdS_S_dddiS_S_PiS_S0_i_param_1];
	cvta.to.global.u64 	%rd14, %rd6;
	cvta.to.global.u64 	%rd15, %rd7;
	cvta.to.global.u64 	%rd16, %rd77;
	cvta.to.global.u64 	%rd17, %rd9;
	mul.wide.s32 	%rd18, %r1, 4;
	add.s64 	%rd19, %rd17, %rd18;
	ld.global.u32 	%r78, [%rd19];
	xor.b32  	%r79, %r78, -1429050551;
	mul.lo.s32 	%r80, %r79, 1099087573;
	setp.gt.s32 	%p2, %r78, -1;
	selp.b32 	%r81, -644748465, -1947113066, %p2;
	add.s32 	%r82, %r81, %r80;
	add.s32 	%r328, %r82, 6615241;
	add.s32 	%r327, %r80, 123456789;
	xor.b32  	%r326, %r80, 362436069;
	add.s32 	%r324, %r81, 521288629;
	xor.b32  	%r320, %r81, 88675123;
	add.s32 	%r319, %r80, 5783321;
	mul.wide.s32 	%rd20, %r1, 8;
	add.s64 	%rd21, %rd14, %rd20;
	ld.global.f64 	%fd38, [%rd21];
	add.s64 	%rd22, %rd15, %rd20;
	ld.global.f64 	%fd39, [%rd22];
	add.s64 	%rd23, %rd16, %rd20;
	ld.global.f64 	%fd40, [%rd23];
	mul.f64 	%fd41, %fd267, %fd39;
	fma.rn.f64 	%fd42, %fd266, %fd38, %fd41;
	fma.rn.f64 	%fd43, %fd35, %fd40, %fd42;
	abs.f64 	%fd44, %fd38;
	abs.f64 	%fd45, %fd39;
	abs.f64 	%fd46, %fd40;
	add.f64 	%fd47, %fd44, %fd45;
	add.f64 	%fd48, %fd47, %fd46;
	min.f64 	%fd49, %fd44, %fd45;
	max.f64 	%fd50, %fd44, %fd45;
	min.f64 	%fd51, %fd50, %fd46;
	max.f64 	%fd52, %fd50, %fd46;
	{
	.reg .b32 %temp; 
	mov.b64 	{%temp, %r83}, %fd52;
	}
	and.b32  	%r84, %r83, -4194304;
	xor.b32  	%r85, %r84, 2144337920;
	mov.b32 	%r86, 0;
	mov.b64 	%fd53, {%r86, %r85};
	mul.f64 	%fd54, %fd51, %fd53;
	mul.f64 	%fd55, %fd49, %fd53;
	mul.f64 	%fd56, %fd52, %fd53;
	mul.f64 	%fd57, %fd54, %fd54;
	fma.rn.f64 	%fd58, %fd55, %fd55, %fd57;
	fma.rn.f64 	%fd59, %fd56, %fd56, %fd58;
	min.f64 	%fd60, %fd59, 0d7FEFFFFFFFFFFFFF;
	rsqrt.approx.ftz.f64 	%fd61, %fd60;
	mul.rn.f64 	%fd62, %fd61, %fd61;
	neg.f64 	%fd63, %fd62;
	fma.rn.f64 	%fd64, %fd60, %fd63, 0d3FF0000000000000;
	fma.rn.f64 	%fd65, %fd64, 0d3FD8000000000000, 0d3FE0000000000000;
	mul.rn.f64 	%fd66, %fd64, %fd61;
	fma.rn.f64 	%fd67, %fd65, %fd66, %fd61;
	mul.f64 	%fd68, %fd59, %fd67;
	or.b32  	%r87, %r84, 1048576;
	mov.b64 	%fd69, {%r86, %r87};
	mul.f64 	%fd70, %fd69, %fd68;
	setp.gt.f64 	%p3, %fd48, %fd52;
	selp.f64 	%fd71, %fd70, %fd48, %p3;
	mov.f64 	%fd72, 0d7FF0000000000000;
	{
	.reg .b32 %temp; 
	mov.b64 	{%temp, %r88}, %fd72;
	}
	setp.lt.u32 	%p4, %r83, %r88;
	selp.f64 	%fd73, %fd71, %fd52, %p4;
	abs.f64 	%fd74, %fd266;
	abs.f64 	%fd75, %fd267;
	abs.f64 	%fd76, %fd35;
	add.f64 	%fd77, %fd74, %fd75;
	add.f64 	%fd78, %fd77, %fd76;
	min.f64 	%fd79, %fd74, %fd75;
	max.f64 	%fd80, %fd74, %fd75;
	min.f64 	%fd81, %fd80, %fd76;
	max.f64 	%fd82, %fd80, %fd76;
	{
	.reg .b32 %temp; 
	mov.b64 	{%temp, %r89}, %fd82;
	}
	and.b32  	%r90, %r89, -4194304;
	xor.b32  	%r91, %r90, 2144337920;
	mov.b64 	%fd83, {%r86, %r91};
	mul.f64 	%fd84, %fd81, %fd83;
	mul.f64 	%fd85, %fd79, %fd83;
	mul.f64 	%fd86, %fd82, %fd83;
	mul.f64 	%fd87, %fd84, %fd84;
	fma.rn.f64 	%fd88, %fd85, %fd85, %fd87;
	fma.rn.f64 	%fd89, %fd86, %fd86, %fd88;
	min.f64 	%fd90, %fd89, 0d7FEFFFFFFFFFFFFF;
	rsqrt.approx.ftz.f64 	%fd91, %fd90;
	mul.rn.f64 	%fd92, %fd91, %fd91;
	neg.f64 	%fd93, %fd92;
	fma.rn.f64 	%fd94, %fd90, %fd93, 0d3FF0000000000000;
	fma.rn.f64 	%fd95, %fd94, 0d3FD8000000000000, 0d3FE0000000000000;
	mul.rn.f64 	%fd96, %fd94, %fd91;
	fma.rn.f64 	%fd97, %fd95, %fd96, %fd91;
	mul.f64 	%fd98, %fd89, %fd97;
	or.b32  	%r92, %r90, 1048576;
	mov.b64 	%fd99, {%r86, %r92};
	mul.f64 	%fd100, %fd99, %fd98;
	setp.gt.f64 	%p5, %fd78, %fd82;
	selp.f64 	%fd101, %fd100, %fd78, %p5;
	setp.lt.u32 	%p6, %r89, %r88;
	selp.f64 	%fd102, %fd101, %fd82, %p6;
	mul.f64 	%fd103, %fd102, %fd73;
	div.rn.f64 	%fd1, %fd43, %fd103;
	{
	.reg .b32 %temp; 
	mov.b64 	{%temp, %r8}, %fd1;
	}
	abs.f64 	%fd2, %fd1;
	{
	.reg .b32 %temp; 
	mov.b64 	{%temp, %r93}, %fd2;
	}
	setp.gt.s32 	%p7, %r93, 1071801957;
	@%p7 bra 	$L__BB0_5;
	mul.f64 	%fd144, %fd1, %fd1;
	fma.rn.f64 	%fd145, %fd144, 0d3FB0066BDC1895E9, 0dBFB3823B180754AF;
	fma.rn.f64 	%fd146, %fd145, %fd144, 0d3FB11E52CC2F79AE;
	fma.rn.f64 	%fd147, %fd146, %fd144, 0dBF924EAF3526861B;
	fma.rn.f64 	%fd148, %fd147, %fd144, 0d3F91DF02A31E6CB7;
	fma.rn.f64 	%fd149, %fd148, %fd144, 0d3F847D18B0EEC6CC;
	fma.rn.f64 	%fd150, %fd149, %fd144, 0d3F8D0AF961BA53B0;
	fma.rn.f64 	%fd151, %fd150, %fd144, 0d3F91BF7734CF1C48;
	fma.rn.f64 	%fd152, %fd151, %fd144, 0d3F96E91483144EF7;
	fma.rn.f64 	%fd153, %fd152, %fd144, 0d3F9F1C6E0A4F9F81;
	fma.rn.f64 	%fd154, %fd153, %fd144, 0d3FA6DB6DC27FA92B;
	fma.rn.f64 	%fd155, %fd154, %fd144, 0d3FB333333320F91B;
	fma.rn.f64 	%fd156, %fd155, %fd144, 0d3FC5555555555F4D;
	mul.f64 	%fd157, %fd144, %fd156;
	fma.rn.f64 	%fd3, %fd157, %fd2, %fd2;
	setp.gt.s32 	%p11, %r8, -1;
	@%p11 bra 	$L__BB0_4;
	mov.f64 	%fd162, 0d3C91A62633145C07;
	add.rn.f64 	%fd163, %fd3, %fd162;
	mov.f64 	%fd164, 0d3FF921FB54442D18;
	add.rn.f64 	%fd268, %fd164, %fd163;
	bra.uni 	$L__BB0_6;
$L__BB0_4:
	mov.f64 	%fd158, 0dBC91A62633145C07;
	add.rn.f64 	%fd159, %fd3, %fd158;
	neg.f64 	%fd160, %fd159;
	mov.f64 	%fd161, 0d3FF921FB54442D18;
	add.rn.f64 	%fd268, %fd161, %fd160;
	bra.uni 	$L__BB0_6;
$L__BB0_5:
	mov.f64 	%fd104, 0d3FF0000000000000;
	sub.f64 	%fd105, %fd104, %fd2;
	{
	.reg .b32 %temp; 
	mov.b64 	{%r94, %temp}, %fd105;
	}
	{
	.reg .b32 %temp; 
	mov.b64 	{%temp, %r95}, %fd105;
	}
	add.s32 	%r96, %r95, -1048576;
	mov.b64 	%fd106, {%r94, %r96};
	rsqrt.approx.ftz.f64 	%fd107, %fd106;
	{
	.reg .b32 %temp; 
	mov.b64 	{%r97, %temp}, %fd107;
	}
	{
	.reg .b32 %temp; 
	mov.b64 	{%temp, %r98}, %fd107;
	}
	add.s32 	%r99, %r98, -1048576;
	mov.b64 	%fd108, {%r97, %r99};
	mul.f64 	%fd109, %fd106, %fd107;
	neg.f64 	%fd110, %fd109;
	fma.rn.f64 	%fd111, %fd109, %fd110, %fd106;
	fma.rn.f64 	%fd112, %fd111, %fd108, %fd109;
	neg.f64 	%fd113, %fd112;
	fma.rn.f64 	%fd114, %fd107, %fd113, 0d3FF0000000000000;
	fma.rn.f64 	%fd115, %fd114, %fd108, %fd108;
	fma.rn.f64 	%fd116, %fd112, %fd113, %fd106;
	fma.rn.f64 	%fd117, %fd116, %fd115, %fd112;
	{
	.reg .b32 %temp; 
	mov.b64 	{%r100, %temp}, %fd117;
	}
	{
	.reg .b32 %temp; 
	mov.b64 	{%temp, %r101}, %fd117;
	}
	add.s32 	%r102, %r101, 1048576;
	mov.b64 	%fd118, {%r100, %r102};
	fma.rn.f64 	%fd119, %fd105, 0d3EC715B371155F70, 0dBEBAC2FE66FAAC4B;
	fma.rn.f64 	%fd120, %fd119, %fd105, 0d3ED9A9B88EFCD9B8;
	fma.rn.f64 	%fd121, %fd120, %fd105, 0d3EDD0F40A8A0C4C3;
	fma.rn.f64 	%fd122, %fd121, %fd105, 0d3EF46D4CFA9E0E1F;
	fma.rn.f64 	%fd123, %fd122, %fd105, 0d3F079C168D1E2422;
	fma.rn.f64 	%fd124, %fd123, %fd105, 0d3F1C9A88C3BCA540;
	fma.rn.f64 	%fd125, %fd124, %fd105, 0d3F31C4E64BD476DF;
	fma.rn.f64 	%fd126, %fd125, %fd105, 0d3F46E8BA60009C8F;
	fma.rn.f64 	%fd127, %fd126, %fd105, 0d3F5F1C71C62B05A2;
	fma.rn.f64 	%fd128, %fd127, %fd105, 0d3F76DB6DB6DC9F2C;
	fma.rn.f64 	%fd129, %fd128, %fd105, 0d3F9333333333329C;
	fma.rn.f64 	%fd130, %fd129, %fd105, 0d3FB5555555555555;
	setp.lt.s32 	%p8, %r95, 1;
	mov.f64 	%fd131, 0d0000000000000000;
	mul.rn.f64 	%fd132, %fd2, %fd131;
	mul.f64 	%fd133, %fd105, %fd130;
	fma.rn.f64 	%fd134, %fd133, %fd118, %fd118;
	selp.f64 	%fd135, %fd132, %fd134, %p8;
	setp.lt.s32 	%p9, %r95, 0;
	mov.f64 	%fd136, 0d7FF0000000000000;
	mul.rn.f64 	%fd137, %fd135, %fd136;
	selp.f64 	%fd138, %fd137, %fd135, %p9;
	setp.lt.s32 	%p10, %r8, 0;
	mov.f64 	%fd139, 0dBCA1A62633145C07;
	add.rn.f64 	%fd140, %fd138, %fd139;
	neg.f64 	%fd141, %fd140;
	mov.f64 	%fd142, 0d400921FB54442D18;
	add.rn.f64 	%fd143, %fd142, %fd141;
	selp.f64 	%fd268, %fd143, %fd138, %p10;
$L__BB0_6:
	{
	.reg .b32 %temp; 
	mov.b64 	{%temp, %r9}, %fd32;
	}
	mov.f64 	%fd165, 0d4008000000000000;
	{
	.reg .b32 %temp; 
	mov.b64 	{%temp, %r103}, %fd165;
	}
	and.b32  	%r11, %r103, 2146435072;
	setp.eq.s32 	%p12, %r11, 1073741824;
	abs.f64 	%fd8, %fd32;
	{ // callseq 0, 0
	.param .b64 param0;
	st.param.f64 	[param0], %fd8;
	.param .b64 retval0;
	call.uni (retval0), 
	__internal_accurate_pow, 
	(
	param0
	);
	ld.param.f64 	%fd166, [retval0];
	} // callseq 0
	setp.lt.s32 	%p13, %r9, 0;
	neg.f64 	%fd168, %fd166;
	selp.f64 	%fd169, %fd168, %fd166, %p12;
	selp.f64 	%fd270, %fd169, %fd166, %p13;
	setp.neu.f64 	%p14, %fd32, 0d0000000000000000;
	@%p14 bra 	$L__BB0_8;
	selp.b32 	%r104, %r9, 0, %p12;
	setp.lt.s32 	%p16, %r103, 0;
	or.b32  	%r105, %r104, 2146435072;
	selp.b32 	%r106, %r105, %r104, %p16;
	mov.b32 	%r107, 0;
	mov.b64 	%fd270, {%r107, %r106};
$L__BB0_8:
	add.f64 	%fd170, %fd32, 0d4008000000000000;
	{
	.reg .b32 %temp; 
	mov.b64 	{%temp, %r108}, %fd170;
	}
	and.b32  	%r109, %r108, 2146435072;
	setp.ne.s32 	%p17, %r109, 2146435072;
	@%p17 bra 	$L__BB0_13;
	setp.num.f64 	%p18, %fd32, %fd32;
	@%p18 bra 	$L__BB0_11;
	mov.f64 	%fd171, 0d4008000000000000;
	add.rn.f64 	%fd270, %fd32, %fd171;
	bra.uni 	$L__BB0_13;
$L__BB0_11:
	setp.neu.f64 	%p19, %fd8, 0d7FF0000000000000;
	@%p19 bra 	$L__BB0_13;
	setp.lt.s32 	%p20, %r9, 0;
	setp.eq.s32 	%p21, %r11, 1073741824;
	setp.lt.s32 	%p22, %r103, 0;
	selp.b32 	%r111, 0, 2146435072, %p22;
	and.b32  	%r112, %r103, 2147483647;
	setp.ne.s32 	%p23, %r112, 1071644672;
	or.b32  	%r113, %r111, -2147483648;
	selp.b32 	%r114, %r113, %r111, %p23;
	selp.b32 	%r115, %r114, %r111, %p21;
	selp.b32 	%r116, %r115, %r111, %p20;
	mov.b32 	%r117, 0;
	mov.b64 	%fd270, {%r117, %r116};
$L__BB0_13:
	setp.eq.f64 	%p24, %fd32, 0d3FF0000000000000;
	div.rn.f64 	%fd172, %fd270, 0d40B5E00000000000;
	mul.f64 	%fd173, %fd172, 0d4059000000000000;
	cvt.rmi.f64.f64 	%fd174, %fd173;
	selp.f64 	%fd175, 0d0000000000000000, %fd174, %p24;
	cvt.rzi.s32.f64 	%r12, %fd175;
	mov.f64 	%fd176, 0d3FF0000000000000;
	{
	.reg .b32 %temp; 
	mov.b64 	{%temp, %r13}, %fd176;
	}
	setp.gt.s32 	%p25, %r13, 1071801957;
	@%p25 bra 	$L__BB0_17;
	setp.gt.s32 	%p28, %r13, -1;
	@%p28 bra 	$L__BB0_16;
	mov.f64 	%fd202, 0d3C91A62633145C07;
	mov.f64 	%fd203, 0d3FF6EF46DDDAC26E;
	add.rn.f64 	%fd204, %fd203, %fd202;
	mov.f64 	%fd205, 0d3FF921FB54442D18;
	add.rn.f64 	%fd271, %fd205, %fd204;
	bra.uni 	$L__BB0_18;
$L__BB0_16:
	mov.f64 	%fd197, 0dBC91A62633145C07;
	mov.f64 	%fd198, 0d3FF6EF46DDDAC26E;
	add.rn.f64 	%fd199, %fd198, %fd197;
	neg.f64 	%fd200, %fd199;
	mov.f64 	%fd201, 0d3FF921FB54442D18;
	add.rn.f64 	%fd271, %fd201, %fd200;
	bra.uni 	$L__BB0_18;
$L__BB0_17:
	mov.f64 	%fd177, 0d0000000000000000;
	{
	.reg .b32 %temp; 
	mov.b64 	{%r118, %temp}, %fd177;
	}
	{
	.reg .b32 %temp; 
	mov.b64 	{%temp, %r119}, %fd177;
	}
	add.s32 	%r120, %r119, -1048576;
	mov.b64 	%fd178, {%r118, %r120};
	rsqrt.approx.ftz.f64 	%fd179, %fd178;
	{
	.reg .b32 %temp; 
	mov.b64 	{%r121, %temp}, %fd179;
	}
	{
	.reg .b32 %temp; 
	mov.b64 	{%temp, %r122}, %fd179;
	}
	add.s32 	%r123, %r122, -1048576;
	mov.b64 	%fd180, {%r121, %r123};
	mul.f64 	%fd181, %fd178, %fd179;
	neg.f64 	%fd182, %fd181;
	fma.rn.f64 	%fd183, %fd181, %fd182, %fd178;
	fma.rn.f64 	%fd184, %fd183, %fd180, %fd181;
	neg.f64 	%fd185, %fd184;
	fma.rn.f64 	%fd186, %fd179, %fd185, 0d3FF0000000000000;
	fma.rn.f64 	%fd187, %fd186, %fd180, %fd180;
	fma.rn.f64 	%fd188, %fd184, %fd185, %fd178;
	fma.rn.f64 	%fd189, %fd188, %fd187, %fd184;
	{
	.reg .b32 %temp; 
	mov.b64 	{%r124, %temp}, %fd189;
	}
	{
	.reg .b32 %temp; 
	mov.b64 	{%temp, %r125}, %fd189;
	}
	add.s32 	%r126, %r125, 1048576;
	mov.b64 	%fd190, {%r124, %r126};
	setp.lt.s32 	%p26, %r119, 1;
	mov.f64 	%fd191, 0d3FF0000000000000;
	mul.rn.f64 	%fd192, %fd191, %fd177;
	fma.rn.f64 	%fd193, %fd190, 0d0000000000000000, %fd190;
	selp.f64 	%fd194, %fd192, %fd193, %p26;
	setp.lt.s32 	%p27, %r119, 0;
	mov.f64 	%fd195, 0d7FF0000000000000;
	mul.rn.f64 	%fd196, %fd194, %fd195;
	selp.f64 	%fd271, %fd196, %fd194, %p27;
$L__BB0_18:
	mul.f64 	%fd206, %fd271, 0d40668051EB851EB8;
	div.rn.f64 	%fd207, %fd206, 0d4066800000000000;
	div.rn.f64 	%fd208, %fd268, %fd207;
	mul.f64 	%fd209, %fd208, 0d4066800000000000;
	cvt.rmi.f64.f64 	%fd210, %fd209;
	cvt.rzi.s32.f64 	%r127, %fd210;
	add.s32 	%r128, %r12, -1;
	setp.gt.u32 	%p29, %r128, 99;
	add.s32 	%r129, %r127, -1;
	setp.gt.u32 	%p30, %r129, 179;
	or.pred  	%p31, %p29, %p30;
	@%p31 bra 	$L__BB0_26;
	mad.lo.s32 	%r214, %r12, 180, %r127;
	shr.u32 	%r215, %r327, 2;
	xor.b32  	%r216, %r215, %r327;
	shl.b32 	%r217, %r319, 4;
	shl.b32 	%r218, %r216, 1;
	xor.b32  	%r219, %r217, %r218;
	xor.b32  	%r220, %r219, %r319;
	xor.b32  	%r221, %r220, %r216;
	add.s32 	%r222, %r328, %r221;
	add.s32 	%r223, %r222, 362437;
	shr.u32 	%r224, %r326, 2;
	xor.b32  	%r225, %r224, %r326;
	shl.b32 	%r226, %r221, 4;
	shl.b32 	%r227, %r225, 1;
	xor.b32  	%r228, %r227, %r226;
	xor.b32  	%r229, %r228, %r225;
	xor.b32  	%r230, %r229, %r221;
	add.s32 	%r231, %r328, %r230;
	add.s32 	%r232, %r231, 724874;
	cvt.u64.u32 	%rd52, %r223;
	mul.wide.u32 	%rd53, %r232, 2097152;
	xor.b64  	%rd54, %rd53, %rd52;
	cvt.rn.f64.u64 	%fd221, %rd54;
	fma.rn.f64 	%fd19, %fd221, 0d3CA0000000000000, 0d3C90000000000000;
	mad.lo.s32 	%r15, %r214, 50, -9050;
	mov.b32 	%r317, 0;
	mov.b32 	%r308, 49;
$L__BB0_20:
	mov.u32 	%r17, %r317;
	mov.u32 	%r16, %r308;
	sub.s32 	%r233, %r16, %r17;
	shr.u32 	%r234, %r233, 31;
	add.s32 	%r235, %r233, %r234;
	shr.s32 	%r236, %r235, 1;
	add.s32 	%r18, %r236, %r17;
	add.s32 	%r237, %r18, %r15;
	mul.wide.s32 	%rd55, %r237, 8;
	add.s64 	%rd56, %rd2, %rd55;
	ld.global.f64 	%fd20, [%rd56];
	setp.eq.f64 	%p52, %fd20, %fd19;
	mov.u32 	%r308, %r18;
	@%p52 bra 	$L__BB0_23;
	setp.lt.f64 	%p53, %fd20, %fd19;
	mov.u32 	%r317, %r18;
	mov.u32 	%r308, %r16;
	@%p53 bra 	$L__BB0_23;
	setp.gt.f64 	%p54, %fd20, %fd19;
	selp.b32 	%r308, %r18, %r16, %p54;
	mov.u32 	%r317, %r17;
$L__BB0_23:
	add.s32 	%r238, %r317, 1;
	setp.lt.s32 	%p55, %r238, %r308;
	@%p55 bra 	$L__BB0_20;
	add.s32 	%r239, %r317, %r15;
	mul.wide.s32 	%rd57, %r239, 8;
	add.s64 	%rd58, %rd2, %rd57;
	ld.global.f64 	%fd222, [%rd58];
	setp.eq.f64 	%p56, %fd222, %fd19;
	@%p56 bra 	$L__BB0_42;
	add.s32 	%r240, %r308, %r15;
	mul.wide.s32 	%rd59, %r240, 8;
	add.s64 	%rd60, %rd2, %rd59;
	ld.global.f64 	%fd223, [%rd60];
	setp.eq.f64 	%p57, %fd223, %fd19;
	mov.u32 	%r317, %r308;
	@%p57 bra 	$L__BB0_42;
	bra.uni 	$L__BB0_61;
$L__BB0_26:
	setp.ne.s32 	%p32, %r12, 1;
	add.s32 	%r22, %r127, -181;
	setp.gt.u32 	%p33, %r22, -181;
	or.pred  	%p34, %p32, %p33;
	@%p34 bra 	$L__BB0_34;
	shr.u32 	%r167, %r327, 2;
	xor.b32  	%r168, %r167, %r327;
	shl.b32 	%r169, %r319, 4;
	shl.b32 	%r170, %r168, 1;
	xor.b32  	%r171, %r169, %r170;
	xor.b32  	%r172, %r171, %r319;
	xor.b32  	%r173, %r172, %r168;
	add.s32 	%r174, %r328, %r173;
	add.s32 	%r175, %r174, 362437;
	shr.u32 	%r176, %r326, 2;
	xor.b32  	%r177, %r176, %r326;
	shl.b32 	%r178, %r173, 4;
	shl.b32 	%r179, %r177, 1;
	xor.b32  	%r180, %r179, %r178;
	xor.b32  	%r181, %r180, %r177;
	xor.b32  	%r182, %r181, %r173;
	add.s32 	%r183, %r328, %r182;
	add.s32 	%r184, %r183, 724874;
	cvt.u64.u32 	%rd40, %r175;
	mul.wide.u32 	%rd41, %r184, 2097152;
	xor.b64  	%rd42, %rd41, %rd40;
	cvt.rn.f64.u64 	%fd214, %rd42;
	fma.rn.f64 	%fd215, %fd214, 0d3CA0000000000000, 0d3C90000000000000;
	mul.f64 	%fd216, %fd215, 0d4066600000000000;
	cvt.rpi.f64.f64 	%fd217, %fd216;
	cvt.rzi.s32.f64 	%r185, %fd217;
	shr.u32 	%r186, %r324, 2;
	xor.b32  	%r187, %r186, %r324;
	shl.b32 	%r188, %r182, 4;
	shl.b32 	%r189, %r187, 1;
	xor.b32  	%r190, %r189, %r188;
	xor.b32  	%r191, %r190, %r187;
	xor.b32  	%r192, %r191, %r182;
	add.s32 	%r193, %r328, %r192;
	add.s32 	%r194, %r193, 1087311;
	shr.u32 	%r195, %r320, 2;
	xor.b32  	%r196, %r195, %r320;
	shl.b32 	%r197, %r192, 4;
	shl.b32 	%r198, %r196, 1;
	xor.b32  	%r199, %r198, %r197;
	xor.b32  	%r200, %r199, %r196;
	xor.b32  	%r201, %r200, %r192;
	add.s32 	%r202, %r328, %r201;
	add.s32 	%r203, %r202, 1449748;
	cvt.u64.u32 	%rd43, %r194;
	mul.wide.u32 	%rd44, %r203, 2097152;
	xor.b64  	%rd45, %rd44, %rd43;
	cvt.rn.f64.u64 	%fd218, %rd45;
	fma.rn.f64 	%fd21, %fd218, 0d3CA0000000000000, 0d3C90000000000000;
	mul.lo.s32 	%r23, %r185, 50;
	mov.b32 	%r317, 0;
	mov.b32 	%r312, 49;
$L__BB0_28:
	mov.u32 	%r25, %r317;
	mov.u32 	%r24, %r312;
	sub.s32 	%r204, %r24, %r25;
	shr.u32 	%r205, %r204, 31;
	add.s32 	%r206, %r204, %r205;
	shr.s32 	%r207, %r206, 1;
	add.s32 	%r26, %r207, %r25;
	add.s32 	%r208, %r26, %r23;
	mul.wide.s32 	%rd46, %r208, 8;
	add.s64 	%rd47, %rd2, %rd46;
	ld.global.f64 	%fd22, [%rd47];
	setp.eq.f64 	%p46, %fd22, %fd21;
	mov.u32 	%r312, %r26;
	@%p46 bra 	$L__BB0_31;
	setp.lt.f64 	%p47, %fd22, %fd21;
	mov.u32 	%r317, %r26;
	mov.u32 	%r312, %r24;
	@%p47 bra 	$L__BB0_31;
	setp.gt.f64 	%p48, %fd22, %fd21;
	selp.b32 	%r312, %r26, %r24, %p48;
	mov.u32 	%r317, %r25;
$L__BB0_31:
	add.s32 	%r209, %r317, 1;
	setp.lt.s32 	%p49, %r209, %r312;
	@%p49 bra 	$L__BB0_28;
	add.s32 	%r210, %r317, %r23;
	mul.wide.s32 	%rd48, %r210, 8;
	add.s64 	%rd49, %rd2, %rd48;
	ld.global.f64 	%fd219, [%rd49];
	setp.eq.f64 	%p50, %fd219, %fd21;
	@%p50 bra 	$L__BB0_42;
	add.s32 	%r211, %r312, %r23;
	mul.wide.s32 	%rd50, %r211, 8;
	add.s64 	%rd51, %rd2, %rd50;
	ld.global.f64 	%fd220, [%rd51];
	setp.eq.f64 	%p51, %fd220, %fd21;
	mov.u32 	%r317, %r312;
	@%p51 bra 	$L__BB0_42;
	bra.uni 	$L__BB0_61;
$L__BB0_34:
	setp.gt.u32 	%p35, %r22, -181;
	setp.lt.s32 	%p36, %r12, 2;
	or.pred  	%p37, %p36, %p35;
	@%p37 bra 	$L__BB0_57;
	max.s32 	%r136, %r127, 1;
	min.s32 	%r137, %r136, 180;
	mad.lo.s32 	%r138, %r12, 180, %r137;
	shr.u32 	%r139, %r327, 2;
	xor.b32  	%r140, %r139, %r327;
	shl.b32 	%r141, %r319, 4;
	shl.b32 	%r142, %r140, 1;
	xor.b32  	%r143, %r141, %r142;
	xor.b32  	%r144, %r143, %r319;
	xor.b32  	%r145, %r144, %r140;
	add.s32 	%r146, %r328, %r145;
	add.s32 	%r147, %r146, 362437;
	shr.u32 	%r148, %r326, 2;
	xor.b32  	%r149, %r148, %r326;
	shl.b32 	%r150, %r145, 4;
	shl.b32 	%r151, %r149, 1;
	xor.b32  	%r152, %r151, %r150;
	xor.b32  	%r153, %r152, %r149;
	xor.b32  	%r154, %r153, %r145;
	add.s32 	%r155, %r328, %r154;
	add.s32 	%r156, %r155, 724874;
	cvt.u64.u32 	%rd31, %r147;
	mul.wide.u32 	%rd32, %r156, 2097152;
	xor.b64  	%rd33, %rd32, %rd31;
	cvt.rn.f64.u64 	%fd211, %rd33;
	fma.rn.f64 	%fd23, %fd211, 0d3CA0000000000000, 0d3C90000000000000;
	mad.lo.s32 	%r30, %r138, 50, -9050;
	mov.b32 	%r317, 0;
	mov.b32 	%r316, 49;
$L__BB0_36:
	mov.u32 	%r32, %r317;
	mov.u32 	%r31, %r316;
	sub.s32 	%r157, %r31, %r32;
	shr.u32 	%r158, %r157, 31;
	add.s32 	%r159, %r157, %r158;
	shr.s32 	%r160, %r159, 1;
	add.s32 	%r33, %r160, %r32;
	add.s32 	%r161, %r33, %r30;
	mul.wide.s32 	%rd34, %r161, 8;
	add.s64 	%rd35, %rd2, %rd34;
	ld.global.f64 	%fd24, [%rd35];
	setp.eq.f64 	%p40, %fd24, %fd23;
	mov.u32 	%r316, %r33;
	@%p40 bra 	$L__BB0_39;
	setp.lt.f64 	%p41, %fd24, %fd23;
	mov.u32 	%r317, %r33;
	mov.u32 	%r316, %r31;
	@%p41 bra 	$L__BB0_39;
	setp.gt.f64 	%p42, %fd24, %fd23;
	selp.b32 	%r316, %r33, %r31, %p42;
	mov.u32 	%r317, %r32;
$L__BB0_39:
	add.s32 	%r162, %r317, 1;
	setp.lt.s32 	%p43, %r162, %r316;
	@%p43 bra 	$L__BB0_36;
	add.s32 	%r163, %r317, %r30;
	mul.wide.s32 	%rd36, %r163, 8;
	add.s64 	%rd37, %rd2, %rd36;
	ld.global.f64 	%fd212, [%rd37];
	setp.eq.f64 	%p44, %fd212, %fd23;
	@%p44 bra 	$L__BB0_42;
	add.s32 	%r164, %r316, %r30;
	mul.wide.s32 	%rd38, %r164, 8;
	add.s64 	%rd39, %rd2, %rd38;
	ld.global.f64 	%fd213, [%rd39];
	setp.eq.f64 	%p45, %fd213, %fd23;
	mov.u32 	%r317, %r316;
	@%p45 bra 	$L__BB0_42;
	bra.uni 	$L__BB0_61;
$L__BB0_42:
	setp.lt.s32 	%p58, %r317, 1;
	@%p58 bra 	$L__BB0_61;
	div.rn.f64 	%fd224, %fd32, 0d4031B33333333333;
	mul.f64 	%fd225, %fd224, 0d4069000000000000;
	cvt.rmi.f64.f64 	%fd226, %fd225;
	cvt.rzi.s32.f64 	%r242, %fd226;
	mov.f64 	%fd227, 0d0000000000000000;
	{
	.reg .b32 %temp; 
	mov.b64 	{%r243, %temp}, %fd227;
	}
	{
	.reg .b32 %temp; 
	mov.b64 	{%temp, %r38}, %fd227;
	}
	add.s32 	%r244, %r38, -1048576;
	mov.b64 	%fd25, {%r243, %r244};
	mov.f64 	%fd228, 0d3FF0000000000000;
	mul.rn.f64 	%fd26, %fd228, %fd227;
	setp.lt.s32 	%p59, %r13, 0;
	mov.f64 	%fd229, 0dBC91A62633145C07;
	mov.f64 	%fd230, 0d3FF6EF46DDDAC26E;
	add.rn.f64 	%fd231, %fd230, %fd229;
	neg.f64 	%fd232, %fd231;
	mov.f64 	%fd233, 0d3FF921FB54442D18;
	add.rn.f64 	%fd234, %fd233, %fd232;
	mov.f64 	%fd235, 0d3C91A62633145C07;
	add.rn.f64 	%fd236, %fd230, %fd235;
	add.rn.f64 	%fd237, %fd233, %fd236;
	min.s32 	%r245, %r242, 200;
	max.s32 	%r246, %r245, 1;
	mad.lo.s32 	%r39, %r246, 180, -181;
	cvta.to.global.u64 	%rd61, %rd11;
	mul.wide.s32 	%rd62, %r1, 4;
	add.s64 	%rd4, %rd61, %rd62;
	selp.f64 	%fd27, %fd237, %fd234, %p59;
	cvta.to.global.u64 	%rd5, %rd10;
	mul.lo.s32 	%r247, %r1, %r73;
	mul.lo.s32 	%r40, %r247, 50;
	mov.b32 	%r318, 0;
$L__BB0_44:
	setp.geu.f64 	%p60, %fd36, 0d3FF0000000000000;
	mov.u32 	%r325, %r324;
	mov.u32 	%r329, %r320;
	mov.u32 	%r330, %r319;
	@%p60 bra 	$L__BB0_46;
	shr.u32 	%r248, %r327, 2;
	xor.b32  	%r249, %r248, %r327;
	shl.b32 	%r250, %r319, 4;
	shl.b32 	%r251, %r249, 1;
	xor.b32  	%r252, %r251, %r250;
	xor.b32  	%r253, %r252, %r249;
	xor.b32  	%r329, %r253, %r319;
	add.s32 	%r254, %r328, %r329;
	add.s32 	%r255, %r254, 362437;
	shr.u32 	%r256, %r326, 2;
	xor.b32  	%r257, %r256, %r326;
	shl.b32 	%r258, %r329, 4;
	shl.b32 	%r259, %r257, 1;
	xor.b32  	%r260, %r259, %r258;
	xor.b32  	%r261, %r260, %r257;
	xor.b32  	%r330, %r261, %r329;
	add.s32 	%r328, %r328, 724874;
	add.s32 	%r262, %r330, %r328;
	cvt.u64.u32 	%rd63, %r255;
	mul.wide.u32 	%rd64, %r262, 2097152;
	xor.b64  	%rd65, %rd64, %rd63;
	cvt.rn.f64.u64 	%fd238, %rd65;
	fma.rn.f64 	%fd239, %fd238, 0d3CA0000000000000, 0d3C90000000000000;
	setp.gt.f64 	%p61, %fd239, %fd36;
	mov.u32 	%r325, %r319;
	mov.u32 	%r326, %r320;
	mov.u32 	%r327, %r324;
	mov.u32 	%r324, %r319;
	mov.u32 	%r320, %r329;
	mov.u32 	%r319, %r330;
	@%p61 bra 	$L__BB0_56;
$L__BB0_46:
	setp.lt.s32 	%p62, %r13, 1071801958;
	mov.f64 	%fd272, %fd27;
	@%p62 bra 	$L__BB0_48;
	setp.lt.s32 	%p63, %r38, 0;
	setp.lt.s32 	%p64, %r38, 1;
	rsqrt.approx.ftz.f64 	%fd240, %fd25;
	{
	.reg .b32 %temp; 
	mov.b64 	{%r263, %temp}, %fd240;
	}
	{
	.reg .b32 %temp; 
	mov.b64 	{%temp, %r264}, %fd240;
	}
	add.s32 	%r265, %r264, -1048576;
	mov.b64 	%fd241, {%r263, %r265};
	mul.f64 	%fd242, %fd25, %fd240;
	neg.f64 	%fd243, %fd242;
	fma.rn.f64 	%fd244, %fd242, %fd243, %fd25;
	fma.rn.f64 	%fd245, %fd244, %fd241, %fd242;
	neg.f64 	%fd246, %fd245;
	fma.rn.f64 	%fd247, %fd240, %fd246, 0d3FF0000000000000;
	fma.rn.f64 	%fd248, %fd247, %fd241, %fd241;
	fma.rn.f64 	%fd249, %fd245, %fd246, %fd25;
	fma.rn.f64 	%fd250, %fd249, %fd248, %fd245;
	{
	.reg .b32 %temp; 
	mov.b64 	{%r266, %temp}, %fd250;
	}
	{
	.reg .b32 %temp; 
	mov.b64 	{%temp, %r267}, %fd250;
	}
	add.s32 	%r268, %r267, 1048576;
	mov.b64 	%fd251, {%r266, %r268};
	fma.rn.f64 	%fd252, %fd251, 0d0000000000000000, %fd251;
	selp.f64 	%fd253, %fd26, %fd252, %p64;
	mov.f64 	%fd254, 0d7FF0000000000000;
	mul.rn.f64 	%fd255, %fd253, %fd254;
	selp.f64 	%fd272, %fd255, %fd253, %p63;
$L__BB0_48:
	mul.f64 	%fd256, %fd272, 0d40668051EB851EB8;
	div.rn.f64 	%fd257, %fd256, 0d4066800000000000;
	div.rn.f64 	%fd258, %fd268, %fd257;
	mul.f64 	%fd259, %fd258, 0d4066800000000000;
	cvt.rmi.f64.f64 	%fd260, %fd259;
	cvt.rzi.s32.f64 	%r271, %fd260;
	min.s32 	%r272, %r271, 180;
	max.s32 	%r273, %r272, 1;
	add.s32 	%r274, %r39, %r273;
	shr.u32 	%r275, %r327, 2;
	xor.b32  	%r276, %r275, %r327;
	shl.b32 	%r277, %r330, 4;
	shl.b32 	%r278, %r276, 1;
	xor.b32  	%r279, %r278, %r277;
	xor.b32  	%r280, %r279, %r276;
	xor.b32  	%r281, %r280, %r330;
	add.s32 	%r282, %r328, %r281;
	add.s32 	%r283, %r282, 362437;
	shr.u32 	%r284, %r326, 2;
	xor.b32  	%r285, %r284, %r326;
	shl.b32 	%r286, %r281, 4;
	shl.b32 	%r287, %r285, 1;
	xor.b32  	%r288, %r287, %r286;
	xor.b32  	%r289, %r288, %r285;
	xor.b32  	%r290, %r289, %r281;
	add.s32 	%r291, %r328, %r290;
	add.s32 	%r292, %r291, 724874;
	cvt.u64.u32 	%rd66, %r283;
	mul.wide.u32 	%rd67, %r292, 2097152;
	xor.b64  	%rd68, %rd67, %rd66;
	cvt.rn.f64.u64 	%fd261, %rd68;
	fma.rn.f64 	%fd30, %fd261, 0d3CA0000000000000, 0d3C90000000000000;
	mul.lo.s32 	%r57, %r274, 3000;
	mov.b32 	%r333, 0;
	mov.b32 	%r334, 2999;
$L__BB0_49:
	mov.u32 	%r59, %r333;
	mov.u32 	%r58, %r334;
	sub.s32 	%r293, %r58, %r59;
	shr.u32 	%r294, %r293, 31;
	add.s32 	%r295, %r293, %r294;
	shr.s32 	%r296, %r295, 1;
	add.s32 	%r60, %r296, %r59;
	add.s32 	%r297, %r60, %r57;
	mul.wide.s32 	%rd69, %r297, 8;
	add.s64 	%rd70, %rd1, %rd69;
	ld.global.f64 	%fd31, [%rd70];
	setp.eq.f64 	%p65, %fd31, %fd30;
	mov.u32 	%r334, %r60;
	@%p65 bra 	$L__BB0_52;
	setp.lt.f64 	%p66, %fd31, %fd30;
	mov.u32 	%r333, %r60;
	mov.u32 	%r334, %r58;
	@%p66 bra 	$L__BB0_52;
	setp.gt.f64 	%p67, %fd31, %fd30;
	selp.b32 	%r334, %r60, %r58, %p67;
	mov.u32 	%r333, %r59;
$L__BB0_52:
	add.s32 	%r298, %r333, 1;
	setp.lt.s32 	%p68, %r298, %r334;
	@%p68 bra 	$L__BB0_49;
	add.s32 	%r299, %r333, %r57;
	mul.wide.s32 	%rd71, %r299, 8;
	add.s64 	%rd72, %rd1, %rd71;
	ld.global.f64 	%fd262, [%rd72];
	setp.eq.f64 	%p69, %fd262, %fd30;
	@%p69 bra 	$L__BB0_55;
	add.s32 	%r300, %r334, %r57;
	mul.wide.s32 	%rd73, %r300, 8;
	add.s64 	%rd74, %rd1, %rd73;
	ld.global.f64 	%fd263, [%rd74];
	setp.eq.f64 	%p70, %fd263, %fd30;
	selp.b32 	%r333, %r334, -1, %p70;
$L__BB0_55:
	cvt.rn.f64.s32 	%fd264, %r333;
	add.f64 	%fd265, %fd37, %fd264;
	ld.global.u32 	%r301, [%rd4];
	add.s32 	%r302, %r301, %r40;
	mul.wide.s32 	%rd75, %r302, 8;
	add.s64 	%rd76, %rd5, %rd75;
	st.global.f64 	[%rd76], %fd265;
	ld.global.u32 	%r303, [%rd4];
	add.s32 	%r304, %r303, 1;
	st.global.u32 	[%rd4], %r304;
	mov.u32 	%r324, %r325;
	mov.u32 	%r320, %r329;
	mov.u32 	%r319, %r330;
$L__BB0_56:
	add.s32 	%r318, %r318, 1;
	setp.ne.s32 	%p71, %r318, %r317;
	@%p71 bra 	$L__BB0_44;
	bra.uni 	$L__BB0_61;
$L__BB0_57:
	ld.global.u64 	%rd24, [_ZZ11get_npe_numiiPd17curandStateXORWOWE7warning];
	add.s64 	%rd3, %rd24, 1;
	st.global.u64 	[_ZZ11get_npe_numiiPd17curandStateXORWOWE7warning], %rd3;
	setp.gt.s64 	%p38, %rd24, 8;
	@%p38 bra 	$L__BB0_59;
	add.u64 	%rd27, %SP, 0;
	add.u64 	%rd28, %SPL, 0;
	st.local.v2.u32 	[%rd28], {%r12, %r127};
	mov.u64 	%rd29, $str;
	cvta.global.u64 	%rd30, %rd29;
	{ // callseq 2, 0
	.param .b64 param0;
	st.param.b64 	[param0], %rd30;
	.param .b64 param1;
	st.param.b64 	[param1], %rd27;
	.param .b32 retval0;
	call.uni (retval0), 
	vprintf, 
	(
	param0, 
	param1
	);
	ld.param.b32 	%r132, [retval0];
	} // callseq 2
	bra.uni 	$L__BB0_61;
$L__BB0_59:
	setp.ne.s64 	%p39, %rd3, 10;
	@%p39 bra 	$L__BB0_61;
	mov.u64 	%rd25, $str$1;
	cvta.global.u64 	%rd26, %rd25;
	{ // callseq 1, 0
	.param .b64 param0;
	st.param.b64 	[param0], %rd26;
	.param .b64 param1;
	st.param.b64 	[param1], 0;
	.param .b32 retval0;
	call.uni (retval0), 
	vprintf, 
	(
	param0, 
	param1
	);
	ld.param.b32 	%r130, [retval0];
	} // callseq 1
$L__BB0_61:
	ret;

}
.func  (.param .b64 func_retval0) __internal_accurate_pow(
	.param .b64 __internal_accurate_pow_param_0
)
{
	.reg .pred 	%p<8>;
	.reg .b32 	%r<49>;
	.reg .b32 	%f<3>;
	.reg .b64 	%fd<109>;

	ld.param.f64 	%fd10, [__internal_accurate_pow_param_0];
	{
	.reg .b32 %temp; 
	mov.b64 	{%temp, %r46}, %fd10;
	}
	{
	.reg .b32 %temp; 
	mov.b64 	{%r45, %temp}, %fd10;
	}
	shr.u32 	%r47, %r46, 20;
	setp.gt.u32 	%p1, %r46, 1048575;
	@%p1 bra 	$L__BB1_2;
	mul.f64 	%fd11, %fd10, 0d4350000000000000;
	{
	.reg .b32 %temp; 
	mov.b64 	{%temp, %r46}, %fd11;
	}
	{
	.reg .b32 %temp; 
	mov.b64 	{%r45, %temp}, %fd11;
	}
	shr.u32 	%r16, %r46, 20;
	add.s32 	%r47, %r16, -54;
$L__BB1_2:
	add.s32 	%r48, %r47, -1023;
	and.b32  	%r17, %r46, -2146435073;
	or.b32  	%r18, %r17, 1072693248;
	mov.b64 	%fd107, {%r45, %r18};
	setp.lt.u32 	%p2, %r18, 1073127583;
	@%p2 bra 	$L__BB1_4;
	{
	.reg .b32 %temp; 
	mov.b64 	{%r19, %temp}, %fd107;
	}
	{
	.reg .b32 %temp; 
	mov.b64 	{%temp, %r20}, %fd107;
	}
	add.s32 	%r21, %r20, -1048576;
	mov.b64 	%fd107, {%r19, %r21};
	add.s32 	%r48, %r47, -1022;
$L__BB1_4:
	add.f64 	%fd12, %fd107, 0dBFF0000000000000;
	add.f64 	%fd13, %fd107, 0d3FF0000000000000;
	rcp.approx.ftz.f64 	%fd14, %fd13;
	neg.f64 	%fd15, %fd13;
	fma.rn.f64 	%fd16, %fd15, %fd14, 0d3FF0000000000000;
	fma.rn.f64 	%fd17, %fd16, %fd16, %fd16;
	fma.rn.f64 	%fd18, %fd17, %fd14, %fd14;
	mul.f64 	%fd19, %fd12, %fd18;
	fma.rn.f64 	%fd20, %fd12, %fd18, %fd19;
	mul.f64 	%fd21, %fd20, %fd20;
	fma.rn.f64 	%fd22, %fd21, 0d3EB0F5FF7D2CAFE2, 0d3ED0F5D241AD3B5A;
	fma.rn.f64 	%fd23, %fd22, %fd21, 0d3EF3B20A75488A3F;
	fma.rn.f64 	%fd24, %fd23, %fd21, 0d3F1745CDE4FAECD5;
	fma.rn.f64 	%fd25, %fd24, %fd21, 0d3F3C71C7258A578B;
	fma.rn.f64 	%fd26, %fd25, %fd21, 0d3F6249249242B910;
	fma.rn.f64 	%fd27, %fd26, %fd21, 0d3F89999999999DFB;
	sub.f64 	%fd28, %fd12, %fd20;
	add.f64 	%fd29, %fd28, %fd28;
	neg.f64 	%fd30, %fd20;
	fma.rn.f64 	%fd31, %fd30, %fd12, %fd29;
	mul.f64 	%fd32, %fd18, %fd31;
	fma.rn.f64 	%fd33, %fd21, %fd27, 0d3FB5555555555555;
	mov.f64 	%fd34, 0d3FB5555555555555;
	sub.f64 	%fd35, %fd34, %fd33;
	fma.rn.f64 	%fd36, %fd21, %fd27, %fd35;
	add.f64 	%fd37, %fd36, 0dBC46A4CB00B9E7B0;
	add.f64 	%fd38, %fd33, %fd37;
	sub.f64 	%fd39, %fd33, %fd38;
	add.f64 	%fd40, %fd37, %fd39;
	mul.rn.f64 	%fd41, %fd20, %fd20;
	neg.f64 	%fd42, %fd41;
	fma.rn.f64 	%fd43, %fd20, %fd20, %fd42;
	{
	.reg .b32 %temp; 
	mov.b64 	{%r22, %temp}, %fd32;
	}
	{
	.reg .b32 %temp; 
	mov.b64 	{%temp, %r23}, %fd32;
	}
	add.s32 	%r24, %r23, 1048576;
	mov.b64 	%fd44, {%r22, %r24};
	fma.rn.f64 	%fd45, %fd20, %fd44, %fd43;
	mul.rn.f64 	%fd46, %fd41, %fd20;
	neg.f64 	%fd47, %fd46;
	fma.rn.f64 	%fd48, %fd41, %fd20, %fd47;
	fma.rn.f64 	%fd49, %fd41, %fd32, %fd48;
	fma.rn.f64 	%fd50, %fd45, %fd20, %fd49;
	mul.rn.f64 	%fd51, %fd38, %fd46;
	neg.f64 	%fd52, %fd51;
	fma.rn.f64 	%fd53, %fd38, %fd46, %fd52;
	fma.rn.f64 	%fd54, %fd38, %fd50, %fd53;
	fma.rn.f64 	%fd55, %fd40, %fd46, %fd54;
	add.f64 	%fd56, %fd51, %fd55;
	sub.f64 	%fd57, %fd51, %fd56;
	add.f64 	%fd58, %fd55, %fd57;
	add.f64 	%fd59, %fd20, %fd56;
	sub.f64 	%fd60, %fd20, %fd59;
	add.f64 	%fd61, %fd56, %fd60;
	add.f64 	%fd62, %fd58, %fd61;
	add.f64 	%fd63, %fd32, %fd62;
	add.f64 	%fd64, %fd59, %fd63;
	sub.f64 	%fd65, %fd59, %fd64;
	add.f64 	%fd66, %fd63, %fd65;
	xor.b32  	%r25, %r48, -2147483648;
	mov.b32 	%r26, 1127219200;
	mov.b64 	%fd67, {%r25, %r26};
	mov.b32 	%r27, -2147483648;
	mov.b64 	%fd68, {%r27, %r26};
	sub.f64 	%fd69, %fd67, %fd68;
	fma.rn.f64 	%fd70, %fd69, 0d3FE62E42FEFA39EF, %fd64;
	fma.rn.f64 	%fd71, %fd69, 0dBFE62E42FEFA39EF, %fd70;
	sub.f64 	%fd72, %fd71, %fd64;
	sub.f64 	%fd73, %fd66, %fd72;
	fma.rn.f64 	%fd74, %fd69, 0d3C7ABC9E3B39803F, %fd73;
	add.f64 	%fd75, %fd70, %fd74;
	sub.f64 	%fd76, %fd70, %fd75;
	add.f64 	%fd77, %fd74, %fd76;
	mov.f64 	%fd78, 0d4008000000000000;
	{
	.reg .b32 %temp; 
	mov.b64 	{%temp, %r28}, %fd78;
	}
	{
	.reg .b32 %temp; 
	mov.b64 	{%r29, %temp}, %fd78;
	}
	shl.b32 	%r30, %r28, 1;
	setp.gt.u32 	%p3, %r30, -33554433;
	and.b32  	%r31, %r28, -15728641;
	selp.b32 	%r32, %r31, %r28, %p3;
	mov.b64 	%fd79, {%r29, %r32};
	mul.rn.f64 	%fd80, %fd75, %fd79;
	neg.f64 	%fd81, %fd80;
	fma.rn.f64 	%fd82, %fd75, %fd79, %fd81;
	fma.rn.f64 	%fd83, %fd77, %fd79, %fd82;
	add.f64 	%fd4, %fd80, %fd83;
	sub.f64 	%fd84, %fd80, %fd4;
	add.f64 	%fd5, %fd83, %fd84;
	fma.rn.f64 	%fd85, %fd4, 0d3FF71547652B82FE, 0d4338000000000000;
	{
	.reg .b32 %temp; 
	mov.b64 	{%r13, %temp}, %fd85;
	}
	mov.f64 	%fd86, 0dC338000000000000;
	add.rn.f64 	%fd87, %fd85, %fd86;
	fma.rn.f64 	%fd88, %fd87, 0dBFE62E42FEFA39EF, %fd4;
	fma.rn.f64 	%fd89, %fd87, 0dBC7ABC9E3B39803F, %fd88;
	fma.rn.f64 	%fd90, %fd89, 0d3E5ADE1569CE2BDF, 0d3E928AF3FCA213EA;
	fma.rn.f64 	%fd91, %fd90, %fd89, 0d3EC71DEE62401315;
	fma.rn.f64 	%fd92, %fd91, %fd89, 0d3EFA01997C89EB71;
	fma.rn.f64 	%fd93, %fd92, %fd89, 0d3F2A01A014761F65;
	fma.rn.f64 	%fd94, %fd93, %fd89, 0d3F56C16C1852B7AF;
	fma.rn.f64 	%fd95, %fd94, %fd89, 0d3F81111111122322;
	fma.rn.f64 	%fd96, %fd95, %fd89, 0d3FA55555555502A1;
	fma.rn.f64 	%fd97, %fd96, %fd89, 0d3FC5555555555511;
	fma.rn.f64 	%fd98, %fd97, %fd89, 0d3FE000000000000B;
	fma.rn.f64 	%fd99, %fd98, %fd89, 0d3FF0000000000000;
	fma.rn.f64 	%fd100, %fd99, %fd89, 0d3FF0000000000000;
	{
	.reg .b32 %temp; 
	mov.b64 	{%r14, %temp}, %fd100;
	}
	{
	.reg .b32 %temp; 
	mov.b64 	{%temp, %r15}, %fd100;
	}
	shl.b32 	%r33, %r13, 20;
	add.s32 	%r34, %r33, %r15;
	mov.b64 	%fd108, {%r14, %r34};
	{
	.reg .b32 %temp; 
	mov.b64 	{%temp, %r35}, %fd4;
	}
	mov.b32 	%f2, %r35;
	abs.f32 	%f1, %f2;
	setp.lt.f32 	%p4, %f1, 0f4086232B;
	@%p4 bra 	$L__BB1_7;
	setp.lt.f64 	%p5, %fd4, 0d0000000000000000;
	add.f64 	%fd101, %fd4, 0d7FF0000000000000;
	selp.f64 	%fd108, 0d0000000000000000, %fd101, %p5;
	setp.geu.f32 	%p6, %f1, 0f40874800;
	@%p6 bra 	$L__BB1_7;
	shr.u32 	%r36, %r13, 31;
	add.s32 	%r37, %r13, %r36;
	shr.s32 	%r38, %r37, 1;
	shl.b32 	%r39, %r38, 20;
	add.s32 	%r40, %r15, %r39;
	mov.b64 	%fd102, {%r14, %r40};
	sub.s32 	%r41, %r13, %r38;
	shl.b32 	%r42, %r41, 20;
	add.s32 	%r43, %r42, 1072693248;
	mov.b32 	%r44, 0;
	mov.b64 	%fd103, {%r44, %r43};
	mul.f64 	%fd108, %fd103, %fd102;
$L__BB1_7:
	abs.f64 	%fd104, %fd108;
	setp.eq.f64 	%p7, %fd104, 0d7FF0000000000000;
	fma.rn.f64 	%fd105, %fd108, %fd5, %fd108;
	selp.f64 	%fd106, %fd108, %fd105, %p7;
	st.param.f64 	[func_retval0], %fd106;
	ret;

}


// ===== COMPILED SASS (sm_100) =====

	.target	sm_100

	.elftype	@"ET_EXEC"


//--------------------- .note.nv.tkinfo           --------------------------
	.section	.note.nv.tkinfo,"",@"SHT_NOTE"
	.sectionflags	@"SHF_NOTE_NV_TKINFO"
	.tkinfo
        /*0018*/ 	.word	0x00000002
        /*0030*/ 	.string	""
        /*0030*/ 	.string	"ptxas"
        /*0030*/ 	.string	"Cuda compilation tools, release 13.0, V13.0.88"
        /*0030*/ 	.string	"Build cuda_13.0.r13.0/compiler.36424714_0"
        /*0030*/ 	.string	"-arch sm_100 -m 64 "



//--------------------- .note.nv.cuinfo           --------------------------
	.section	.note.nv.cuinfo,"",@"SHT_NOTE"
	.sectionflags	@"SHF_NOTE_NV_CUINFO"
        /*0018*/ 	.short	0x0002
        /*001a*/ 	.short	0x0064
        /*001c*/ 	.short	0x0082
	.zero		2


//--------------------- .nv.info                  --------------------------
	.section	.nv.info,"",@"SHT_CUDA_INFO"
	.align	4


	//----- nvinfo : EIATTR_REGCOUNT
	.align		4
        /*0000*/ 	.byte	0x04, 0x2f
        /*0002*/ 	.short	(.L_13 - .L_12)
	.align		4
.L_12:
        /*0004*/ 	.word	index@(_Z13pmt_calculateddddPdS_S_dddiS_S_PiS_S0_i)
        /*0008*/ 	.word	0x00000026


	//----- nvinfo : EIATTR_FRAME_SIZE
	.align		4
.L_13:
        /*000c*/ 	.byte	0x04, 0x11
        /*000e*/ 	.short	(.L_15 - .L_14)
	.align		4
.L_14:
        /*0010*/ 	.word	index@($_Z13pmt_calculateddddPdS_S_dddiS_S_PiS_S0_i$__internal_accurate_pow)
        /*0014*/ 	.word	0x00000008


	//----- nvinfo : EIATTR_FRAME_SIZE
	.align		4
.L_15:
        /*0018*/ 	.byte	0x04, 0x11
        /*001a*/ 	.short	(.L_17 - .L_16)
	.align		4
.L_16:
        /*001c*/ 	.word	index@($__internal_0_$__cuda_sm20_div_rn_f64_full)
        /*0020*/ 	.word	0x00000008


	//----- nvinfo : EIATTR_FRAME_SIZE
	.align		4
.L_17:
        /*0024*/ 	.byte	0x04, 0x11
        /*0026*/ 	.short	(.L_19 - .L_18)
	.align		4
.L_18:
        /*0028*/ 	.word	index@(_Z13pmt_calculateddddPdS_S_dddiS_S_PiS_S0_i)
        /*002c*/ 	.word	0x00000008


	//----- nvinfo : EIATTR_MIN_STACK_SIZE
	.align		4
.L_19:
        /*0030*/ 	.byte	0x04, 0x12
        /*0032*/ 	.short	(.L_21 - .L_20)
	.align		4
.L_20:
        /*0034*/ 	.word	index@(_Z13pmt_calculateddddPdS_S_dddiS_S_PiS_S0_i)
        /*0038*/ 	.word	0x00000008
.L_21:


//--------------------- .nv.compat                --------------------------
	.section	.nv.compat,"",@"SHT_CUDA_COMPAT_INFO"
	.align	4
        /*0000*/ 	.byte	0x02, 0x09, 0x00, 0x00, 0x02, 0x02, 0x01, 0x00, 0x02, 0x05, 0x05, 0x00, 0x03, 0x07, 0x01, 0x01
        /*0010*/ 	.byte	0x02, 0x03, 0x00, 0x00, 0x02, 0x06, 0x01, 0x00, 0x04, 0x0b, 0x08, 0x00, 0x01, 0x00, 0x00, 0x00
        /*0020*/ 	.byte	0x00, 0x00, 0x00, 0x00


//--------------------- .nv.info._Z13pmt_calculateddddPdS_S_dddiS_S_PiS_S0_i --------------------------
	.section	.nv.info._Z13pmt_calculateddddPdS_S_dddiS_S_PiS_S0_i,"",@"SHT_CUDA_INFO"
	.sectionflags	@""
	.align	4


	//----- nvinfo : EIATTR_CUDA_API_VERSION
	.align		4
        /*0000*/ 	.byte	0x04, 0x37
        /*0002*/ 	.short	(.L_23 - .L_22)
.L_22:
        /*0004*/ 	.word	0x00000082


	//----- nvinfo : EIATTR_KPARAM_INFO
	.align		4
.L_23:
        /*0008*/ 	.byte	0x04, 0x17
        /*000a*/ 	.short	(.L_25 - .L_24)
.L_24:
        /*000c*/ 	.word	0x00000000
        /*0010*/ 	.short	0x0010
        /*0012*/ 	.short	0x0080
        /*0014*/ 	.byte	0x00, 0xf0, 0x11, 0x00


	//----- nvinfo : EIATTR_KPARAM_INFO
	.align		4
.L_25:
        /*0018*/ 	.byte	0x04, 0x17
        /*001a*/ 	.short	(.L_27 - .L_26)
.L_26:
        /*001c*/ 	.word	0x00000000
        /*0020*/ 	.short	0x000f
        /*0022*/ 	.short	0x0078
        /*0024*/ 	.byte	0x00, 0xf5, 0x21, 0x00


	//----- nvinfo : EIATTR_KPARAM_INFO
	.align		4
.L_27:
        /*0028*/ 	.byte	0x04, 0x17
        /*002a*/ 	.short	(.L_29 - .L_28)
.L_28:
        /*002c*/ 	.word	0x00000000
        /*0030*/ 	.short	0x000e
        /*0032*/ 	.short	0x0070
        /*0034*/ 	.byte	0x00, 0xf5, 0x21, 0x00


	//----- nvinfo : EIATTR_KPARAM_INFO
	.align		4
.L_29:
        /*0038*/ 	.byte	0x04, 0x17
        /*003a*/ 	.short	(.L_31 - .L_30)
.L_30:
        /*003c*/ 	.word	0x00000000
        /*0040*/ 	.short	0x000d
        /*0042*/ 	.short	0x0068
        /*0044*/ 	.byte	0x00, 0xf5, 0x21, 0x00


	//----- nvinfo : EIATTR_KPARAM_INFO
	.align		4
.L_31:
        /*0048*/ 	.byte	0x04, 0x17
        /*004a*/ 	.short	(.L_33 - .L_32)
.L_32:
        /*004c*/ 	.word	0x00000000
        /*0050*/ 	.short	0x000c
        /*0052*/ 	.short	0x0060
        /*0054*/ 	.byte	0x00, 0xf5, 0x21, 0x00


	//----- nvinfo : EIATTR_KPARAM_INFO
	.align		4
.L_33:
        /*0058*/ 	.byte	0x04, 0x17
        /*005a*/ 	.short	(.L_35 - .L_34)
.L_34:
        /*005c*/ 	.word	0x00000000
        /*0060*/ 	.short	0x000b
        /*0062*/ 	.short	0x0058
        /*0064*/ 	.byte	0x00, 0xf5, 0x21, 0x00


	//----- nvinfo : EIATTR_KPARAM_INFO
	.align		4
.L_35:
        /*0068*/ 	.byte	0x04, 0x17
        /*006a*/ 	.short	(.L_37 - .L_36)
.L_36:
        /*006c*/ 	.word	0x00000000
        /*0070*/ 	.short	0x000a
        /*0072*/ 	.short	0x0050
        /*0074*/ 	.byte	0x00, 0xf0, 0x11, 0x00


	//----- nvinfo : EIATTR_KPARAM_INFO
	.align		4
.L_37:
        /*0078*/ 	.byte	0x04, 0x17
        /*007a*/ 	.short	(.L_39 - .L_38)
.L_38:
        /*007c*/ 	.word	0x00000000
        /*0080*/ 	.short	0x0009
        /*0082*/ 	.short	0x0048
        /*0084*/ 	.byte	0x00, 0xf0, 0x21, 0x00


	//----- nvinfo : EIATTR_KPARAM_INFO
	.align		4
.L_39:
        /*0088*/ 	.byte	0x04, 0x17
        /*008a*/ 	.short	(.L_41 - .L_40)
.L_40:
        /*008c*/ 	.word	0x00000000
        /*0090*/ 	.short	0x0008
        /*0092*/ 	.short	0x0040
        /*0094*/ 	.byte	0x00, 0xf0, 0x21, 0x00


	//----- nvinfo : EIATTR_KPARAM_INFO
	.align		4
.L_41:
        /*0098*/ 	.byte	0x04, 0x17
        /*009a*/ 	.short	(.L_43 - .L_42)
.L_42:
        /*009c*/ 	.word	0x00000000
        /*00a0*/ 	.short	0x0007
        /*00a2*/ 	.short	0x0038
        /*00a4*/ 	.byte	0x00, 0xf0, 0x21, 0x00


	//----- nvinfo : EIATTR_KPARAM_INFO
	.align		4
.L_43:
        /*00a8*/ 	.byte	0x04, 0x17
        /*00aa*/ 	.short	(.L_45 - .L_44)
.L_44:
        /*00ac*/ 	.word	0x00000000
        /*00b0*/ 	.short	0x0006
        /*00b2*/ 	.short	0x0030
        /*00b4*/ 	.byte	0x00, 0xf5, 0x21, 0x00


	//----- nvinfo : EIATTR_KPARAM_INFO
	.align		4
.L_45:
        /*00b8*/ 	.byte	0x04, 0x17
        /*00ba*/ 	.short	(.L_47 - .L_46)
.L_46:
        /*00bc*/ 	.word	0x00000000
        /*00c0*/ 	.short	0x0005
        /*00c2*/ 	.short	0x0028
        /*00c4*/ 	.byte	0x00, 0xf5, 0x21, 0x00


	//----- nvinfo : EIATTR_KPARAM_INFO
	.align		4
.L_47:
        /*00c8*/ 	.byte	0x04, 0x17
        /*00ca*/ 	.short	(.L_49 - .L_48)
.L_48:
        /*00cc*/ 	.word	0x00000000
        /*00d0*/ 	.short	0x0004
        /*00d2*/ 	.short	0x0020
        /*00d4*/ 	.byte	0x00, 0xf5, 0x21, 0x00


	//----- nvinfo : EIATTR_KPARAM_INFO
	.align		4
.L_49:
        /*00d8*/ 	.byte	0x04, 0x17
        /*00da*/ 	.short	(.L_51 - .L_50)
.L_50:
        /*00dc*/ 	.word	0x00000000
        /*00e0*/ 	.short	0x0003
        /*00e2*/ 	.short	0x0018
        /*00e4*/ 	.byte	0x00, 0xf0, 0x21, 0x00


	//----- nvinfo : EIATTR_KPARAM_INFO
	.align		4
.L_51:
        /*00e8*/ 	.byte	0x04, 0x17
        /*00ea*/ 	.short	(.L_53 - .L_52)
.L_52:
        /*00ec*/ 	.word	0x00000000
        /*00f0*/ 	.short	0x0002
        /*00f2*/ 	.short	0x0010
        /*00f4*/ 	.byte	0x00, 0xf0, 0x21, 0x00


	//----- nvinfo : EIATTR_KPARAM_INFO
	.align		4
.L_53:
        /*00f8*/ 	.byte	0x04, 0x17
        /*00fa*/ 	.short	(.L_55 - .L_54)
.L_54:
        /*00fc*/ 	.word	0x00000000
        /*0100*/ 	.short	0x0001
        /*0102*/ 	.short	0x0008
        /*0104*/ 	.byte	0x00, 0xf0, 0x21, 0x00


	//----- nvinfo : EIATTR_KPARAM_INFO
	.align		4
.L_55:
        /*0108*/ 	.byte	0x04, 0x17
        /*010a*/ 	.short	(.L_57 - .L_56)
.L_56:
        /*010c*/ 	.word	0x00000000
        /*0110*/ 	.short	0x0000
        /*0112*/ 	.short	0x0000
        /*0114*/ 	.byte	0x00, 0xf0, 0x21, 0x00


	//----- nvinfo : EIATTR_SPARSE_MMA_MASK
	.align		4
.L_57:
        /*0118*/ 	.byte	0x03, 0x50
        /*011a*/ 	.short	0x0000


	//----- nvinfo : EIATTR_MAXREG_COUNT
	.align		4
        /*011c*/ 	.byte	0x03, 0x1b
        /*011e*/ 	.short	0x00ff


	//----- nvinfo : EIATTR_EXTERNS
	.align		4
        /*0120*/ 	.byte	0x04, 0x0f
        /*0122*/ 	.short	(.L_59 - .L_58)


	//   ....[0]....
	.align		4
.L_58:
        /*0124*/ 	.word	index@(vprintf)


	//----- nvinfo : EIATTR_MERCURY_ISA_VERSION
	.align		4
.L_59:
        /*0128*/ 	.byte	0x03, 0x5f
        /*012a*/ 	.short	0x0101


	//----- nvinfo : EIATTR_VRC_CTA_INIT_COUNT
	.align		4
        /*012c*/ 	.byte	0x02, 0x4a
	.zero		1
	.zero		1


	//----- nvinfo : EIATTR_SYSCALL_OFFSETS
	.align		4
        /*0130*/ 	.byte	0x04, 0x46
        /*0132*/ 	.short	(.L_61 - .L_60)


	//   ....[0]....
.L_60:
        /*0134*/ 	.word	0x000037d0


	//   ....[1]....
        /*0138*/ 	.word	0x00003890


	//----- nvinfo : EIATTR_EXIT_INSTR_OFFSETS
	.align		4
.L_61:
        /*013c*/ 	.byte	0x04, 0x1c
        /*013e*/ 	.short	(.L_63 - .L_62)


	//   ....[0]....
.L_62:
        /*0140*/ 	.word	0x000000c0


	//   ....[1]....
        /*0144*/ 	.word	0x00002070


	//   ....[2]....
        /*0148*/ 	.word	0x000025c0


	//   ....[3]....
        /*014c*/ 	.word	0x000029d0


	//   ....[4]....
        /*0150*/ 	.word	0x00002a10


	//   ....[5]....
        /*0154*/ 	.word	0x000036d0


	//   ....[6]....
        /*0158*/ 	.word	0x000037e0


	//   ....[7]....
        /*015c*/ 	.word	0x00003810


	//   ....[8]....
        /*0160*/ 	.word	0x000038a0


	//----- nvinfo : EIATTR_CRS_STACK_SIZE
	.align		4
.L_63:
        /*0164*/ 	.byte	0x04, 0x1e
        /*0166*/ 	.short	(.L_65 - .L_64)
.L_64:
        /*0168*/ 	.word	0x00000000


	//----- nvinfo : EIATTR_CBANK_PARAM_SIZE
	.align		4
.L_65:
        /*016c*/ 	.byte	0x03, 0x19
        /*016e*/ 	.short	0x0084


	//----- nvinfo : EIATTR_PARAM_CBANK
	.align		4
        /*0170*/ 	.byte	0x04, 0x0a
        /*0172*/ 	.short	(.L_67 - .L_66)
	.align		4
.L_66:
        /*0174*/ 	.word	index@(.nv.constant0._Z13pmt_calculateddddPdS_S_dddiS_S_PiS_S0_i)
        /*0178*/ 	.short	0x0380
        /*017a*/ 	.short	0x0084


	//----- nvinfo : EIATTR_SW_WAR
	.align		4
.L_67:
        /*017c*/ 	.byte	0x04, 0x36
        /*017e*/ 	.short	(.L_69 - .L_68)
.L_68:
        /*0180*/ 	.word	0x00000008
.L_69:


//--------------------- .nv.callgraph             --------------------------
	.section	.nv.callgraph,"",@"SHT_CUDA_CALLGRAPH"
	.align	4
	.sectionentsize	8
	.align		4
        /*0000*/ 	.word	0x00000000
	.align		4
        /*0004*/ 	.word	0xffffffff
	.align		4
        /*0008*/ 	.word	index@(_Z13pmt_calculateddddPdS_S_dddiS_S_PiS_S0_i)
	.align		4
        /*000c*/ 	.word	index@(vprintf)
	.align		4
        /*0010*/ 	.word	0x00000000
	.align		4
        /*0014*/ 	.word	0xfffffffe
	.align		4
        /*0018*/ 	.word	0x00000000
	.align		4
        /*001c*/ 	.word	0xfffffffd
	.align		4
        /*0020*/ 	.word	0x00000000
	.align		4
        /*0024*/ 	.word	0xfffffffc


//--------------------- .nv.constant4             --------------------------
	.section	.nv.constant4,"a",@progbits
	.align	8
	.align		8
.nv.constant4:
        /*0000*/ 	.dword	vprintf
	.align		8
        /*0008*/ 	.dword	precalc_xorwow_matrix
	.align		8
        /*0010*/ 	.dword	precalc_xorwow_offset_matrix
	.align		8
        /*0018*/ 	.dword	mrg32k3aM1
	.align		8
        /*0020*/ 	.dword	mrg32k3aM2
	.align		8
        /*0028*/ 	.dword	mrg32k3aM1SubSeq
	.align		8
        /*0030*/ 	.dword	mrg32k3aM2SubSeq
	.align		8
        /*0038*/ 	.dword	mrg32k3aM1Seq
	.align		8
        /*0040*/ 	.dword	mrg32k3aM2Seq
	.align		8
        /*0048*/ 	.dword	_ZZ11get_npe_numiiPd17curandStateXORWOWE7warning
	.align		8
        /*0050*/ 	.dword	$str
	.align		8
        /*0058*/ 	.dword	$str$1


//--------------------- .nv.constant3             --------------------------
	.section	.nv.constant3,"a",@progbits
	.align	8
.nv.constant3:
	.type		__cr_lgamma_table,@object
	.size		__cr_lgamma_table,(.L_8 - __cr_lgamma_table)
__cr_lgamma_table:
        /*0000*/ 	.byte	0x00, 0x00, 0x00, 0x00, 0x00, 0x00, 0x00, 0x00, 0x00, 0x00, 0x00, 0x00, 0x00, 0x00, 0x00, 0x00
        /*0010*/ 	.byte	0xef, 0x39, 0xfa, 0xfe, 0x42, 0x2e, 0xe6, 0x3f, 0x02, 0x20, 0x2a, 0xfa, 0x0b, 0xab, 0xfc, 0x3f
        /*0020*/ 	.byte	0xf9, 0x2c, 0x92, 0x7c, 0xa7, 0x6c, 0x09, 0x40, 0xc9, 0x79, 0x44, 0x3c, 0x64, 0x26, 0x13, 0x40
        /*0030*/ 	.byte	0xca, 0x01, 0xcf, 0x3a, 0x27, 0x51, 0x1a, 0x40, 0x30, 0xcc, 0x2d, 0xf3, 0xe1, 0x0c, 0x21, 0x40
        /*0040*/ 	.byte	0x0d, 0xb7, 0xfc, 0x82, 0x8e, 0x35, 0x25, 0x40
.L_8:


//--------------------- .text._Z13pmt_calculateddddPdS_S_dddiS_S_PiS_S0_i --------------------------
	.section	.text._Z13pmt_calculateddddPdS_S_dddiS_S_PiS_S0_i,"ax",@progbits
	.align	128
        .global         _Z13pmt_calculateddddPdS_S_dddiS_S_PiS_S0_i
        .type           _Z13pmt_calculateddddPdS_S_dddiS_S_PiS_S0_i,@function
        .size           _Z13pmt_calculateddddPdS_S_dddiS_S_PiS_S0_i,(.L_x_50 - _Z13pmt_calculateddddPdS_S_dddiS_S_PiS_S0_i)
        .other          _Z13pmt_calculateddddPdS_S_dddiS_S_PiS_S0_i,@"STO_CUDA_ENTRY STV_DEFAULT"
_Z13pmt_calculateddddPdS_S_dddiS_S_PiS_S0_i:
.text._Z13pmt_calculateddddPdS_S_dddiS_S_PiS_S0_i:
[----:B------:R-:W0:Y:S01]  /*0000*/  LDC R1, c[0x0][0x37c] ;  /* 0x0000df00ff017b82 */ /* 0x000e220000000800 */
[----:B------:R-:W1:Y:S01]  /*0010*/  S2R R0, SR_TID.X ;  /* 0x0000000000007919 */ /* 0x000e620000002100 */
[----:B------:R-:W2:Y:S06]  /*0020*/  LDCU UR5, c[0x0][0x2fc] ;  /* 0x00005f80ff0577ac */ /* 0x000eac0008000800 */
[----:B------:R-:W1:Y:S01]  /*0030*/  S2UR UR6, SR_CTAID.X ;  /* 0x00000000000679c3 */ /* 0x000e620000002500 */
[----:B0-----:R-:W-:Y:S01]  /*0040*/  VIADD R1, R1, 0xfffffff8 ;  /* 0xfffffff801017836 */ /* 0x001fe20000000000 */
[----:B------:R-:W0:Y:S01]  /*0050*/  LDCU UR7, c[0x0][0x3d0] ;  /* 0x00007a00ff0777ac */ /* 0x000e220008000800 */
[----:B------:R-:W3:Y:S05]  /*0060*/  LDCU UR4, c[0x0][0x2f8] ;  /* 0x00005f00ff0477ac */ /* 0x000eea0008000800 */
[----:B------:R-:W1:Y:S01]  /*0070*/  LDC R11, c[0x0][0x360] ;  /* 0x0000d800ff0b7b82 */ /* 0x000e620000000800 */
[----:B---3--:R-:W-:-:S05]  /*0080*/  IADD3 R6, P1, PT, R1, UR4, RZ ;  /* 0x0000000401067c10 */ /* 0x008fca000ff3e0ff */
[----:B--2---:R-:W-:Y:S02]  /*0090*/  IMAD.X R7, RZ, RZ, UR5, P1 ;  /* 0x00000005ff077e24 */ /* 0x004fe400088e06ff */
[----:B-1----:R-:W-:-:S05]  /*00a0*/  IMAD R11, R11, UR6, R0 ;  /* 0x000000060b0b7c24 */ /* 0x002fca000f8e0200 */
[----:B0-----:R-:W-:-:S13]  /*00b0*/  ISETP.GE.AND P0, PT, R11, UR7, PT ;  /* 0x000000070b007c0c */ /* 0x001fda000bf06270 */
[----:B------:R-:W-:Y:S05]  /*00c0*/  @P0 EXIT ;  /* 0x000000000000094d */ /* 0x000fea0003800000 */
[----:B------:R-:W0:Y:S01]  /*00d0*/  LDC.64 R2, c[0x0][0x3a0] ;  /* 0x0000e800ff027b82 */ /* 0x000e220000000a00 */
[----:B------:R-:W1:Y:S01]  /*00e0*/  LDCU.64 UR36, c[0x0][0x358] ;  /* 0x00006b00ff2477ac */ /* 0x000e620008000a00 */
[----:B------:R-:W2:Y:S06]  /*00f0*/  LDCU.128 UR4, c[0x0][0x390] ;  /* 0x00007200ff0477ac */ /* 0x000eac0008000c00 */
[----:B------:R-:W3:Y:S08]  /*0100*/  LDC.64 R4, c[0x0][0x3a8] ;  /* 0x0000ea00ff047b82 */ /* 0x000ef00000000a00 */
[----:B------:R-:W4:Y:S01]  /*0110*/  LDC.64 R8, c[0x0][0x3b0] ;  /* 0x0000ec00ff087b82 */ /* 0x000f220000000a00 */
[----:B0-----:R-:W-:-:S07]  /*0120*/  IMAD.WIDE R2, R11, 0x8, R2 ;  /* 0x000000080b027825 */ /* 0x001fce00078e0202 */
[----:B------:R-:W0:Y:S01]  /*0130*/  LDC.64 R16, c[0x0][0x3e8] ;  /* 0x0000fa00ff107b82 */ /* 0x000e220000000a00 */
[----:B-1----:R-:W5:Y:S01]  /*0140*/  LDG.E.64 R2, desc[UR36][R2.64] ;  /* 0x0000002402027981 */ /* 0x002f62000c1e1b00 */
[----:B---3--:R-:W-:-:S06]  /*0150*/  IMAD.WIDE R4, R11, 0x8, R4 ;  /* 0x000000080b047825 */ /* 0x008fcc00078e0204 */
[----:B------:R-:W1:Y:S01]  /*0160*/  LDC.64 R12, c[0x0][0x388] ;  /* 0x0000e200ff0c7b82 */ /* 0x000e620000000a00 */
[----:B------:R-:W3:Y:S01]  /*0170*/  LDG.E.64 R4, desc[UR36][R4.64] ;  /* 0x0000002404047981 */ /* 0x000ee2000c1e1b00 */
[----:B----4-:R-:W-:-:S06]  /*0180*/  IMAD.WIDE R8, R11, 0x8, R8 ;  /* 0x000000080b087825 */ /* 0x010fcc00078e0208 */
[----:B------:R-:W4:Y:S01]  /*0190*/  LDG.E.64 R8, desc[UR36][R8.64] ;  /* 0x0000002408087981 */ /* 0x000f22000c1e1b00 */
[----:B--2---:R-:W-:Y:S02]  /*01a0*/  IMAD.U32 R14, RZ, RZ, UR4 ;  /* 0x00000004ff0e7e24 */ /* 0x004fe4000f8e00ff */
[----:B0-----:R-:W-:Y:S01]  /*01b0*/  IMAD.WIDE R16, R11, 0x4, R16 ;  /* 0x000000040b107825 */ /* 0x001fe200078e0210 */
[----:B------:R-:W-:-:S03]  /*01c0*/  UMOV UR8, UR5 ;  /* 0x0000000500087c82 */ /* 0x000fc60008000000 */
[----:B------:R-:W-:Y:S02]  /*01d0*/  IMAD.MOV.U32 R20, RZ, RZ, RZ ;  /* 0x000000ffff147224 */ /* 0x000fe400078e00ff */
[----:B------:R-:W-:Y:S01]  /*01e0*/  IMAD.U32 R24, RZ, RZ, UR4 ;  /* 0x00000004ff187e24 */ /* 0x000fe2000f8e00ff */
[----:B------:R-:W-:Y:S01]  /*01f0*/  UMOV UR9, UR7 ;  /* 0x0000000700097c82 */ /* 0x000fe20008000000 */
[----:B-----5:R-:W-:Y:S01]  /*0200*/  IMAD.MOV.U32 R0, RZ, RZ, R3 ;  /* 0x000000ffff007224 */ /* 0x020fe200078e0003 */
[----:B---3--:R-:W-:Y:S01]  /*0210*/  DSETP.MAX.AND P0, P1, |R2|, |R4|, PT ;  /* 0x400000040200722a */ /* 0x008fe2000390f200 */
[----:B------:R-:W-:Y:S02]  /*0220*/  IMAD.MOV.U32 R19, RZ, RZ, R5 ;  /* 0x000000ffff137224 */ /* 0x000fe400078e0005 */
[----:B------:R-:W-:-:S03]  /*0230*/  IMAD.MOV.U32 R15, RZ, RZ, R4 ;  /* 0x000000ffff0f7224 */ /* 0x000fc600078e0004 */
[----:B------:R-:W-:Y:S01]  /*0240*/  FSEL R21, |R0|, |R19|, P0 ;  /* 0x4000001300157208 */ /* 0x000fe20000000200 */
[----:B------:R-:W-:-:S07]  /*0250*/  IMAD.MOV.U32 R0, RZ, RZ, R2 ;  /* 0x000000ffff007224 */ /* 0x000fce00078e0002 */
[----:B------:R-:W-:Y:S02]  /*0260*/  @P1 LOP3.LUT R21, R19, 0x80000, RZ, 0xfc, !PT ;  /* 0x0008000013151812 */ /* 0x000fe400078efcff */
[----:B------:R-:W-:Y:S02]  /*0270*/  SEL R18, R0, R15, P0 ;  /* 0x0000000f00127207 */ /* 0x000fe40000000000 */
[----:B------:R-:W-:Y:S01]  /*0280*/  MOV R15, UR5 ;  /* 0x00000005000f7c02 */ /* 0x000fe20008000f00 */
[----:B------:R-:W-:Y:S01]  /*0290*/  IMAD.MOV.U32 R19, RZ, RZ, R21 ;  /* 0x000000ffff137224 */ /* 0x000fe200078e0015 */
[----:B------:R0:W2:Y:S01]  /*02a0*/  LDG.E R0, desc[UR36][R16.64] ;  /* 0x0000002410007981 */ /* 0x0000a2000c1e1900 */
[----:B----4-:R-:W-:-:S03]  /*02b0*/  IMAD.MOV.U32 R10, RZ, RZ, R8 ;  /* 0x000000ffff0a7224 */ /* 0x010fc600078e0008 */
[----:B-1----:R-:W-:Y:S02]  /*02c0*/  DSETP.MAX.AND P1, P2, |R14|, |R12|, PT ;  /* 0x4000000c0e00722a */ /* 0x002fe40003a2f200 */
[----:B------:R-:W-:Y:S01]  /*02d0*/  DSETP.MAX.AND P5, P0, |R8|, R18, PT ;  /* 0x000000120800722a */ /* 0x000fe200038af200 */
[----:B------:R-:W-:Y:S02]  /*02e0*/  IMAD.MOV.U32 R15, RZ, RZ, R18 ;  /* 0x000000ffff0f7224 */ /* 0x000fe400078e0012 */
[----:B------:R-:W-:-:S03]  /*02f0*/  IMAD.MOV.U32 R21, RZ, RZ, R19 ;  /* 0x000000ffff157224 */ /* 0x000fc600078e0013 */
[----:B------:R-:W-:Y:S01]  /*0300*/  SEL R14, R10, R15, P5 ;  /* 0x0000000f0a0e7207 */ /* 0x000fe20002800000 */
[----:B------:R-:W-:Y:S01]  /*0310*/  IMAD.MOV.U32 R10, RZ, RZ, R9 ;  /* 0x000000ffff0a7224 */ /* 0x000fe200078e0009 */
[----:B------:R-:W-:Y:S01]  /*0320*/  DSETP.MIN.AND P3, P4, |R2|, |R4|, PT ;  /* 0x400000040200722a */ /* 0x000fe20003c60200 */
[----:B------:R-:W-:-:S03]  /*0330*/  MOV R15, R4 ;  /* 0x00000004000f7202 */ /* 0x000fc60000000f00 */
[----:B------:R-:W-:Y:S01]  /*0340*/  FSEL R25, |R10|, R21, P5 ;  /* 0x000000150a197208 */ /* 0x000fe20002800200 */
[----:B------:R-:W-:Y:S01]  /*0350*/  IMAD.MOV.U32 R10, RZ, RZ, R2 ;  /* 0x000000ffff0a7224 */ /* 0x000fe200078e0002 */
[----:B------:R-:W-:Y:S01]  /*0360*/  DSETP.MIN.AND P5, P6, |R8|, R18, PT ;  /* 0x000000120800722a */ /* 0x000fe20003ea0200 */
[----:B------:R-:W-:-:S03]  /*0370*/  @P0 LOP3.LUT R25, R21, 0x80000, RZ, 0xfc, !PT ;  /* 0x0008000015190812 */ /* 0x000fc600078efcff */
[----:B0-----:R-:W-:Y:S01]  /*0380*/  SEL R16, R10, R15, P3 ;  /* 0x0000000f0a107207 */ /* 0x001fe20001800000 */
[----:B------:R-:W-:Y:S02]  /*0390*/  IMAD.MOV.U32 R15, RZ, RZ, R13 ;  /* 0x000000ffff0f7224 */ /* 0x000fe400078e000d */
[----:B------:R-:W-:Y:S02]  /*03a0*/  IMAD.MOV.U32 R10, RZ, RZ, R9 ;  /* 0x000000ffff0a7224 */ /* 0x000fe400078e0009 */
[----:B------:R-:W-:Y:S01]  /*03b0*/  IMAD.MOV.U32 R23, RZ, RZ, R18 ;  /* 0x000000ffff177224 */ /* 0x000fe200078e0012 */
[C---:B------:R-:W-:Y:S02]  /*03c0*/  FSEL R29, |R15|.reuse, |UR8|, !P1 ;  /* 0x400000080f1d7c08 */ /* 0x040fe4000c800200 */
[----:B------:R-:W-:Y:S01]  /*03d0*/  FSEL R27, |R10|, R19, P5 ;  /* 0x000000130a1b7208 */ /* 0x000fe20002800200 */
[----:B------:R-:W-:Y:S01]  /*03e0*/  IMAD.MOV.U32 R10, RZ, RZ, R8 ;  /* 0x000000ffff0a7224 */ /* 0x000fe200078e0008 */
[----:B------:R-:W-:Y:S01]  /*03f0*/  @P2 LOP3.LUT R29, R15, 0x80000, RZ, 0xfc, !PT ;  /* 0x000800000f1d2812 */ /* 0x000fe200078efcff */
[----:B------:R-:W-:Y:S01]  /*0400*/  IMAD.MOV.U32 R15, RZ, RZ, R25 ;  /* 0x000000ffff0f7224 */ /* 0x000fe200078e0019 */
[----:B------:R-:W-:-:S02]  /*0410*/  @P6 LOP3.LUT R27, R19, 0x80000, RZ, 0xfc, !PT ;  /* 0x00080000131b6812 */ /* 0x000fc400078efcff */
[----:B------:R-:W-:Y:S02]  /*0420*/  SEL R22, R10, R23, P5 ;  /* 0x000000170a167207 */ /* 0x000fe40002800000 */
[----:B------:R-:W-:Y:S01]  /*0430*/  LOP3.LUT R10, R15, 0xffc00000, RZ, 0xc0, !PT ;  /* 0xffc000000f0a7812 */ /* 0x000fe200078ec0ff */
[----:B------:R-:W-:Y:S02]  /*0440*/  IMAD.MOV.U32 R18, RZ, RZ, R12 ;  /* 0x000000ffff127224 */ /* 0x000fe400078e000c */
[----:B------:R-:W-:Y:S01]  /*0450*/  IMAD.MOV.U32 R23, RZ, RZ, R27 ;  /* 0x000000ffff177224 */ /* 0x000fe200078e001b */
[----:B------:R-:W-:Y:S01]  /*0460*/  LOP3.LUT R21, R10, 0x7fd00000, RZ, 0x3c, !PT ;  /* 0x7fd000000a157812 */ /* 0x000fe200078e3cff */
[----:B------:R-:W-:Y:S01]  /*0470*/  IMAD.MOV.U32 R17, RZ, RZ, R3 ;  /* 0x000000ffff117224 */ /* 0x000fe200078e0003 */
[----:B------:R-:W-:Y:S01]  /*0480*/  UMOV UR8, UR4 ;  /* 0x0000000400087c82 */ /* 0x000fe20008000000 */
[----:B------:R-:W-:Y:S01]  /*0490*/  IMAD.MOV.U32 R26, RZ, RZ, R5 ;  /* 0x000000ffff1a7224 */ /* 0x000fe200078e0005 */
[----:B------:R-:W-:Y:S01]  /*04a0*/  SEL R18, R18, UR8, !P1 ;  /* 0x0000000812127c07 */ /* 0x000fe2000c800000 */
[----:B------:R-:W-:Y:S01]  /*04b0*/  IMAD.MOV.U32 R19, RZ, RZ, R29 ;  /* 0x000000ffff137224 */ /* 0x000fe200078e001d */
[----:B------:R-:W-:Y:S01]  /*04c0*/  DMUL R22, R22, R20 ;  /* 0x0000001416167228 */ /* 0x000fe20000000000 */
[----:B------:R-:W-:-:S02]  /*04d0*/  MOV R25, UR5 ;  /* 0x0000000500197c02 */ /* 0x000fc40008000f00 */
[----:B------:R-:W-:Y:S02]  /*04e0*/  FSEL R17, |R17|, |R26|, P3 ;  /* 0x4000001a11117208 */ /* 0x000fe40001800200 */
[----:B------:R-:W-:Y:S01]  /*04f0*/  @P4 LOP3.LUT R17, R26, 0x80000, RZ, 0xfc, !PT ;  /* 0x000800001a114812 */ /* 0x000fe200078efcff */
[----:B------:R-:W-:Y:S02]  /*0500*/  DSETP.MAX.AND P4, P5, R18, |UR6|, PT ;  /* 0x4000000612007e2a */ /* 0x000fe4000bd8f000 */
[----:B------:R-:W-:Y:S02]  /*0510*/  DSETP.MIN.AND P0, P1, |R24|, |R12|, PT ;  /* 0x4000000c1800722a */ /* 0x000fe40003900200 */
[----:B------:R-:W-:Y:S02]  /*0520*/  DMUL R24, R22, R22 ;  /* 0x0000001616187228 */ /* 0x000fe40000000000 */
[----:B------:R-:W-:Y:S01]  /*0530*/  DMUL R16, R16, R20 ;  /* 0x0000001410107228 */ /* 0x000fe20000000000 */
[----:B------:R-:W-:Y:S01]  /*0540*/  IMAD.MOV.U32 R23, RZ, RZ, R19 ;  /* 0x000000ffff177224 */ /* 0x000fe200078e0013 */
[----:B------:R-:W-:Y:S01]  /*0550*/  MOV R22, R13 ;  /* 0x0000000d00167202 */ /* 0x000fe20000000f00 */
[----:B------:R-:W-:Y:S01]  /*0560*/  IMAD.U32 R26, RZ, RZ, UR9 ;  /* 0x00000009ff1a7e24 */ /* 0x000fe2000f8e00ff */
[----:B------:R-:W-:Y:S01]  /*0570*/  DSETP.MIN.AND P2, P3, R18, |UR6|, PT ;  /* 0x4000000612007e2a */ /* 0x000fe2000bb40000 */
[----:B------:R-:W-:Y:S01]  /*0580*/  UMOV UR8, UR5 ;  /* 0x0000000500087c82 */ /* 0x000fe20008000000 */
[----:B------:R-:W-:-:S02]  /*0590*/  FSEL R23, R23, |UR9|, P4 ;  /* 0x4000000917177c08 */ /* 0x000fc4000a000000 */
[----:B------:R-:W-:Y:S01]  /*05a0*/  DFMA R24, R16, R16, R24 ;  /* 0x000000101018722b */ /* 0x000fe20000000018 */
[----:B------:R-:W-:Y:S01]  /*05b0*/  IMAD.MOV.U32 R17, RZ, RZ, R19 ;  /* 0x000000ffff117224 */ /* 0x000fe200078e0013 */
[----:B------:R-:W-:Y:S01]  /*05c0*/  FSEL R27, |R22|, |UR8|, !P0 ;  /* 0x40000008161b7c08 */ /* 0x000fe2000c000200 */
[----:B------:R-:W-:Y:S01]  /*05d0*/  UMOV UR8, UR7 ;  /* 0x0000000700087c82 */ /* 0x000fe20008000000 */
[----:B------:R-:W-:Y:S02]  /*05e0*/  @P5 LOP3.LUT R23, R26, 0x80000, RZ, 0xfc, !PT ;  /* 0x000800001a175812 */ /* 0x000fe400078efcff */
[----:B------:R-:W-:Y:S02]  /*05f0*/  FSEL R29, R17, |UR8|, P2 ;  /* 0x40000008111d7c08 */ /* 0x000fe40009000000 */
[----:B------:R-:W-:Y:S02]  /*0600*/  MOV R17, R23 ;  /* 0x0000001700117202 */ /* 0x000fe40000000f00 */
[----:B------:R-:W-:Y:S01]  /*0610*/  @P1 LOP3.LUT R27, R22, 0x80000, RZ, 0xfc, !PT ;  /* 0x00080000161b1812 */ /* 0x000fe200078efcff */
[----:B------:R-:W-:-:S02]  /*0620*/  IMAD.U32 R22, RZ, RZ, UR8 ;  /* 0x00000008ff167e24 */ /* 0x000fc4000f8e00ff */
[--C-:B------:R-:W-:Y:S02]  /*0630*/  IMAD.MOV.U32 R16, RZ, RZ, R18.reuse ;  /* 0x000000ffff107224 */ /* 0x100fe400078e0012 */
[----:B------:R-:W-:Y:S01]  /*0640*/  IMAD.MOV.U32 R28, RZ, RZ, R18 ;  /* 0x000000ffff1c7224 */ /* 0x000fe200078e0012 */
[----:B------:R-:W-:Y:S01]  /*0650*/  LOP3.LUT R18, R17, 0xffc00000, RZ, 0xc0, !PT ;  /* 0xffc0000011127812 */ /* 0x000fe200078ec0ff */
[----:B------:R-:W-:Y:S01]  /*0660*/  UMOV UR8, UR6 ;  /* 0x0000000600087c82 */ /* 0x000fe20008000000 */
[----:B------:R-:W-:Y:S01]  /*0670*/  DMUL R20, R14, R20 ;  /* 0x000000140e147228 */ /* 0x000fe20000000000 */
[----:B------:R-:W-:Y:S01]  /*0680*/  @P3 LOP3.LUT R29, R22, 0x80000, RZ, 0xfc, !PT ;  /* 0x00080000161d3812 */ /* 0x000fe200078efcff */
[----:B------:R-:W-:Y:S01]  /*0690*/  IMAD.MOV.U32 R22, RZ, RZ, RZ ;  /* 0x000000ffff167224 */ /* 0x000fe200078e00ff */
[----:B------:R-:W-:Y:S02]  /*06a0*/  SEL R28, R28, UR8, P2 ;  /* 0x000000081c1c7c07 */ /* 0x000fe40009000000 */
[----:B------:R-:W-:Y:S01]  /*06b0*/  LOP3.LUT R23, R18, 0x7fd00000, RZ, 0x3c, !PT ;  /* 0x7fd0000012177812 */ /* 0x000fe200078e3cff */
[----:B------:R-:W-:Y:S01]  /*06c0*/  IMAD.MOV.U32 R19, RZ, RZ, R12 ;  /* 0x000000ffff137224 */ /* 0x000fe200078e000c */
[----:B------:R-:W-:Y:S01]  /*06d0*/  UMOV UR8, UR4 ;  /* 0x0000000400087c82 */ /* 0x000fe20008000000 */
[----:B------:R-:W-:-:S03]  /*06e0*/  DFMA R20, R20, R20, R24 ;  /* 0x000000141414722b */ /* 0x000fc60000000018 */
[-C--:B------:R-:W-:Y:S01]  /*06f0*/  DMUL R28, R28, R22.reuse ;  /* 0x000000161c1c7228 */ /* 0x080fe20000000000 */
[----:B------:R-:W-:Y:S01]  /*0700*/  SEL R26, R19, UR8, !P0 ;  /* 0x00000008131a7c07 */ /* 0x000fe2000c000000 */
[----:B------:R-:W-:Y:S01]  /*0710*/  UMOV UR9, UR6 ;  /* 0x0000000600097c82 */ /* 0x000fe20008000000 */
[----:B------:R-:W-:Y:S01]  /*0720*/  UMOV UR8, 0xffffffff ;  /* 0xffffffff00087882 */ /* 0x000fe20000000000 */
[----:B------:R-:W-:Y:S01]  /*0730*/  SEL R16, R16, UR9, P4 ;  /* 0x0000000910107c07 */ /* 0x000fe2000a000000 */
[----:B------:R-:W-:Y:S02]  /*0740*/  UMOV UR9, 0x7fefffff ;  /* 0x7fefffff00097882 */ /* 0x000fe40000000000 */
[----:B------:R-:W-:Y:S02]  /*0750*/  DMUL R26, R26, R22 ;  /* 0x000000161a1a7228 */ /* 0x000fe40000000000 */
[----:B------:R-:W-:Y:S02]  /*0760*/  DMUL R28, R28, R28 ;  /* 0x0000001c1c1c7228 */ /* 0x000fe40000000000 */
[----:B------:R-:W-:Y:S01]  /*0770*/  DSETP.MIN.AND P0, P1, R20, UR8, PT ;  /* 0x0000000814007e2a */ /* 0x000fe2000b900000 */
[----:B------:R-:W-:Y:S01]  /*0780*/  UMOV UR10, UR9 ;  /* 0x00000009000a7c82 */ /* 0x000fe20008000000 */
[----:B------:R-:W-:Y:S01]  /*0790*/  IMAD.MOV.U32 R19, RZ, RZ, R21 ;  /* 0x000000ffff137224 */ /* 0x000fe200078e0015 */
[----:B------:R-:W-:Y:S01]  /*07a0*/  DMUL R22, R16, R22 ;  /* 0x0000001610167228 */ /* 0x000fe20000000000 */
[----:B------:R-:W-:-:S02]  /*07b0*/  IMAD.U32 R24, RZ, RZ, UR10 ;  /* 0x0000000aff187e24 */ /* 0x000fc4000f8e00ff */
[----:B------:R-:W-:Y:S01]  /*07c0*/  DFMA R26, R26, R26, R28 ;  /* 0x0000001a1a1a722b */ /* 0x000fe2000000001c */
[----:B------:R-:W-:-:S07]  /*07d0*/  FSEL R29, R19, UR10, P0 ;  /* 0x0000000a131d7c08 */ /* 0x000fce0008000000 */
[----:B------:R-:W-:Y:S01]  /*07e0*/  @P1 LOP3.LUT R29, R24, 0x80000, RZ, 0xfc, !PT ;  /* 0x00080000181d1812 */ /* 0x000fe200078efcff */
[----:B------:R-:W-:-:S03]  /*07f0*/  DFMA R22, R22, R22, R26 ;  /* 0x000000161616722b */ /* 0x000fc6000000001a */
[----:B------:R-:W0:Y:S01]  /*0800*/  MUFU.RSQ64H R27, R29 ;  /* 0x0000001d001b7308 */ /* 0x000e220000001c00 */
[----:B------:R-:W-:Y:S01]  /*0810*/  IMAD.MOV.U32 R19, RZ, RZ, R20 ;  /* 0x000000ffff137224 */ /* 0x000fe200078e0014 */
[----:B------:R-:W-:Y:S01]  /*0820*/  UMOV UR10, UR8 ;  /* 0x00000008000a7c82 */ /* 0x000fe20008000000 */
[----:B------:R-:W-:-:S03]  /*0830*/  IMAD.MOV.U32 R26, RZ, RZ, RZ ;  /* 0x000000ffff1a7224 */ /* 0x000fc600078e00ff */
[----:B------:R-:W-:Y:S01]  /*0840*/  SEL R28, R19, UR10, P0 ;  /* 0x0000000a131c7c07 */ /* 0x000fe20008000000 */
[----:B------:R-:W-:Y:S01]  /*0850*/  DSETP.MIN.AND P0, P1, R22, UR8, PT ;  /* 0x0000000816007e2a */ /* 0x000fe2000b900000 */
[----:B------:R-:W-:Y:S01]  /*0860*/  UMOV UR10, UR9 ;  /* 0x00000009000a7c82 */ /* 0x000fe20008000000 */
[----:B------:R-:W-:Y:S01]  /*0870*/  MOV R19, R23 ;  /* 0x0000001700137202 */ /* 0x000fe20000000f00 */
[----:B------:R-:W-:Y:S01]  /*0880*/  IMAD.U32 R24, RZ, RZ, UR10 ;  /* 0x0000000aff187e24 */ /* 0x000fe2000f8e00ff */
[----:B0-----:R-:W-:Y:S02]  /*0890*/  DMUL R30, R26, R26 ;  /* 0x0000001a1a1e7228 */ /* 0x001fe40000000000 */
[----:B------:R-:W-:-:S08]  /*08a0*/  FSEL R25, R19, UR10, P0 ;  /* 0x0000000a13197c08 */ /* 0x000fd00008000000 */
[----:B------:R-:W-:Y:S01]  /*08b0*/  @P1 LOP3.LUT R25, R24, 0x80000, RZ, 0xfc, !PT ;  /* 0x0008000018191812 */ /* 0x000fe200078efcff */
[----:B------:R-:W-:-:S03]  /*08c0*/  DFMA R32, R28, -R30, 1 ;  /* 0x3ff000001c20742b */ /* 0x000fc6000000081e */
[----:B------:R-:W0:Y:S01]  /*08d0*/  MUFU.RSQ64H R31, R25 ;  /* 0x00000019001f7308 */ /* 0x000e220000001c00 */
[----:B------:R-:W-:Y:S02]  /*08e0*/  IMAD.MOV.U32 R28, RZ, RZ, 0x0 ;  /* 0x00000000ff1c7424 */ /* 0x000fe400078e00ff */
[----:B------:R-:W-:Y:S02]  /*08f0*/  IMAD.MOV.U32 R29, RZ, RZ, 0x3fd80000 ;  /* 0x3fd80000ff1d7424 */ /* 0x000fe400078e00ff */
[----:B------:R-:W-:-:S04]  /*0900*/  DMUL R34, R26, R32 ;  /* 0x000000201a227228 */ /* 0x000fc80000000000 */
[----:B------:R-:W-:Y:S01]  /*0910*/  DFMA R32, R32, R28, 0.5 ;  /* 0x3fe000002020742b */ /* 0x000fe2000000001c */
[----:B------:R-:W-:Y:S02]  /*0920*/  IMAD.MOV.U32 R30, RZ, RZ, RZ ;  /* 0x000000ffff1e7224 */ /* 0x000fe400078e00ff */
[----:B------:R-:W-:-:S05]  /*0930*/  IMAD.MOV.U32 R19, RZ, RZ, R22 ;  /* 0x000000ffff137224 */ /* 0x000fca00078e0016 */
[----:B------:R-:W-:Y:S02]  /*0940*/  DFMA R26, R32, R34, R26 ;  /* 0x00000022201a722b */ /* 0x000fe4000000001a */
[----:B0-----:R-:W-:Y:S01]  /*0950*/  DMUL R32, R30, R30 ;  /* 0x0000001e1e207228 */ /* 0x001fe20000000000 */
[----:B------:R-:W-:-:S07]  /*0960*/  SEL R24, R19, UR8, P0 ;  /* 0x0000000813187c07 */ /* 0x000fce0008000000 */
[----:B------:R-:W-:-:S08]  /*0970*/  DFMA R32, R24, -R32, 1 ;  /* 0x3ff000001820742b */ /* 0x000fd00000000820 */
[----:B------:R-:W-:Y:S02]  /*0980*/  DFMA R28, R32, R28, 0.5 ;  /* 0x3fe00000201c742b */ /* 0x000fe4000000001c */
[----:B------:R-:W-:Y:S02]  /*0990*/  DMUL R32, R30, R32 ;  /* 0x000000201e207228 */ /* 0x000fe40000000000 */
[----:B------:R-:W-:Y:S02]  /*09a0*/  DADD R24, |R12|, |UR4| ;  /* 0x400000040c187e29 */ /* 0x000fe40008000200 */
[----:B------:R-:W-:-:S04]  /*09b0*/  DMUL R26, R20, R26 ;  /* 0x0000001a141a7228 */ /* 0x000fc80000000000 */
[----:B------:R-:W-:Y:S02]  /*09c0*/  DFMA R28, R28, R32, R30 ;  /* 0x000000201c1c722b */ /* 0x000fe4000000001e */
[----:B------:R-:W-:Y:S01]  /*09d0*/  DADD R20, |R2|, |R4| ;  /* 0x0000000002147229 */ /* 0x000fe20000000604 */
[----:B------:R-:W-:Y:S01]  /*09e0*/  LOP3.LUT R19, R10, 0x100000, RZ, 0xfc, !PT ;  /* 0x001000000a137812 */ /* 0x000fe200078efcff */
[----:B------:R-:W-:-:S04]  /*09f0*/  DADD R24, R24, |UR6| ;  /* 0x4000000618187e29 */ /* 0x000fc80008000000 */
[----:B------:R-:W-:Y:S01]  /*0a00*/  DMUL R28, R22, R28 ;  /* 0x0000001c161c7228 */ /* 0x000fe20000000000 */
[----:B------:R-:W-:Y:S01]  /*0a10*/  LOP3.LUT R23, R18, 0x100000, RZ, 0xfc, !PT ;  /* 0x0010000012177812 */ /* 0x000fe200078efcff */
[----:B------:R-:W-:Y:S01]  /*0a20*/  IMAD.MOV.U32 R22, RZ, RZ, RZ ;  /* 0x000000ffff167224 */ /* 0x000fe200078e00ff */
[----:B------:R-:W-:Y:S01]  /*0a30*/  MOV R18, RZ ;  /* 0x000000ff00127202 */ /* 0x000fe20000000f00 */
[----:B------:R-:W-:-:S04]  /*0a40*/  DADD R20, |R8|, R20 ;  /* 0x0000000008147229 */ /* 0x000fc80000000214 */
[----:B------:R-:W-:Y:S02]  /*0a50*/  DMUL R28, R28, R22 ;  /* 0x000000161c1c7228 */ /* 0x000fe40000000000 */
[----:B------:R-:W-:Y:S02]  /*0a60*/  DMUL R26, R26, R18 ;  /* 0x000000121a1a7228 */ /* 0x000fe40000000000 */
[----:B------:R-:W-:Y:S02]  /*0a70*/  DSETP.GT.AND P1, PT, R24, R16, PT ;  /* 0x000000101800722a */ /* 0x000fe40003f24000 */
[----:B------:R-:W-:Y:S01]  /*0a80*/  DSETP.GT.AND P0, PT, R20, R14, PT ;  /* 0x0000000e1400722a */ /* 0x000fe20003f04000 */
[----:B------:R-:W-:-:S03]  /*0a90*/  ISETP.GE.U32.AND P2, PT, R17, 0x7ff00000, PT ;  /* 0x7ff000001100780c */ /* 0x000fc60003f46070 */
[----:B------:R-:W-:Y:S02]  /*0aa0*/  FSEL R19, R28, R24, P1 ;  /* 0x000000181c137208 */ /* 0x000fe40000800000 */
[----:B------:R-:W-:Y:S02]  /*0ab0*/  FSEL R25, R29, R25, P1 ;  /* 0x000000191d197208 */ /* 0x000fe40000800000 */
[----:B------:R-:W-:Y:S02]  /*0ac0*/  ISETP.GE.U32.AND P1, PT, R15, 0x7ff00000, PT ;  /* 0x7ff000000f00780c */ /* 0x000fe40003f26070 */
[----:B------:R-:W-:Y:S02]  /*0ad0*/  FSEL R23, R26, R20, P0 ;  /* 0x000000141a177208 */ /* 0x000fe40000000000 */
[----:B------:R-:W-:Y:S02]  /*0ae0*/  FSEL R21, R27, R21, P0 ;  /* 0x000000151b157208 */ /* 0x000fe40000000000 */
[----:B------:R-:W-:-:S02]  /*0af0*/  FSEL R16, R19, R16, !P2 ;  /* 0x0000001013107208 */ /* 0x000fc40005000000 */
[----:B------:R-:W-:Y:S02]  /*0b00*/  FSEL R17, R25, R17, !P2 ;  /* 0x0000001119117208 */ /* 0x000fe40005000000 */
[----:B------:R-:W-:Y:S02]  /*0b10*/  FSEL R14, R23, R14, !P1 ;  /* 0x0000000e170e7208 */ /* 0x000fe40004800000 */
[----:B------:R-:W-:-:S06]  /*0b20*/  FSEL R15, R21, R15, !P1 ;  /* 0x0000000f150f7208 */ /* 0x000fcc0004800000 */
[----:B------:R-:W-:-:S06]  /*0b30*/  DMUL R14, R16, R14 ;  /* 0x0000000e100e7228 */ /* 0x000fcc0000000000 */
[----:B------:R-:W0:Y:S01]  /*0b40*/  MUFU.RCP64H R17, R15 ;  /* 0x0000000f00117308 */ /* 0x000e220000001800 */
[----:B------:R-:W-:Y:S01]  /*0b50*/  IMAD.MOV.U32 R16, RZ, RZ, 0x1 ;  /* 0x00000001ff107424 */ /* 0x000fe200078e00ff */
[----:B------:R-:W-:-:S05]  /*0b60*/  DMUL R4, R4, UR4 ;  /* 0x0000000404047c28 */ /* 0x000fca0008000000 */
[----:B0-----:R-:W-:-:S08]  /*0b70*/  DFMA R18, -R14, R16, 1 ;  /* 0x3ff000000e12742b */ /* 0x001fd00000000110 */
[----:B------:R-:W-:-:S08]  /*0b80*/  DFMA R18, R18, R18, R18 ;  /* 0x000000121212722b */ /* 0x000fd00000000012 */
[----:B------:R-:W-:Y:S02]  /*0b90*/  DFMA R18, R16, R18, R16 ;  /* 0x000000121012722b */ /* 0x000fe40000000010 */
[----:B------:R-:W-:-:S06]  /*0ba0*/  DFMA R12, R2, R12, R4 ;  /* 0x0000000c020c722b */ /* 0x000fcc0000000004 */
[----:B------:R-:W-:Y:S02]  /*0bb0*/  DFMA R2, -R14, R18, 1 ;  /* 0x3ff000000e02742b */ /* 0x000fe40000000112 */
[----:B------:R-:W-:-:S06]  /*0bc0*/  DFMA R12, R8, UR6, R12 ;  /* 0x00000006080c7c2b */ /* 0x000fcc000800000c */
[----:B------:R-:W-:-:S08]  /*0bd0*/  DFMA R2, R18, R2, R18 ;  /* 0x000000021202722b */ /* 0x000fd00000000012 */
[----:B------:R-:W-:-:S08]  /*0be0*/  DMUL R4, R12, R2 ;  /* 0x000000020c047228 */ /* 0x000fd00000000000 */
[----:B------:R-:W-:-:S08]  /*0bf0*/  DFMA R8, -R14, R4, R12 ;  /* 0x000000040e08722b */ /* 0x000fd0000000010c */
[----:B------:R-:W-:Y:S01]  /*0c00*/  DFMA R2, R2, R8, R4 ;  /* 0x000000080202722b */ /* 0x000fe20000000004 */
[C---:B--2---:R-:W-:Y:S01]  /*0c10*/  ISETP.GT.AND P0, PT, R0.reuse, -0x1, PT ;  /* 0xffffffff0000780c */ /* 0x044fe20003f04270 */
[----:B------:R-:W-:Y:S01]  /*0c20*/  IMAD.MOV.U32 R17, RZ, RZ, -0x266e14b1 ;  /* 0xd991eb4fff117424 */ /* 0x000fe200078e00ff */
[----:B------:R-:W-:Y:S02]  /*0c30*/  LOP3.LUT R4, R0, 0xaad26b49, RZ, 0x3c, !PT ;  /* 0xaad26b4900047812 */ /* 0x000fe400078e3cff */
[----:B------:R-:W-:-:S05]  /*0c40*/  FSETP.GEU.AND P1, PT, |R13|, 6.5827683646048100446e-37, PT ;  /* 0x036000000d00780b */ /* 0x000fca0003f2e200 */
[----:B------:R-:W-:Y:S01]  /*0c50*/  FFMA R0, RZ, R15, R3 ;  /* 0x0000000fff007223 */ /* 0x000fe20000000003 */
[----:B------:R-:W-:-:S04]  /*0c60*/  SEL R17, R17, 0x8bf16996, P0 ;  /* 0x8bf1699611117807 */ /* 0x000fc80000000000 */
[----:B------:R-:W-:Y:S01]  /*0c70*/  FSETP.GT.AND P0, PT, |R0|, 1.469367938527859385e-39, PT ;  /* 0x001000000000780b */ /* 0x000fe20003f04200 */
[----:B------:R-:W-:Y:S01]  /*0c80*/  IMAD R4, R4, 0x4182bed5, RZ ;  /* 0x4182bed504047824 */ /* 0x000fe200078e02ff */
[----:B------:R-:W-:Y:S01]  /*0c90*/  BSSY.RECONVERGENT B0, `(.L_x_0) ;  /* 0x000000d000007945 */ /* 0x000fe20003800200 */
[C---:B------:R-:W-:Y:S01]  /*0ca0*/  VIADD R10, R17.reuse, 0x1f123bb5 ;  /* 0x1f123bb5110a7836 */ /* 0x040fe20000000000 */
[C---:B------:R-:W-:Y:S01]  /*0cb0*/  LOP3.LUT R0, R17.reuse, 0x5491333, RZ, 0x3c, !PT ;  /* 0x0549133311007812 */ /* 0x040fe200078e3cff */
[C---:B------:R-:W-:Y:S01]  /*0cc0*/  VIADD R8, R4.reuse, 0x75bcd15 ;  /* 0x075bcd1504087836 */ /* 0x040fe20000000000 */
[----:B------:R-:W-:Y:S02]  /*0cd0*/  IADD3 R9, PT, PT, R17, 0x64f0c9, R4 ;  /* 0x0064f0c911097810 */ /* 0x000fe40007ffe004 */
[C---:B------:R-:W-:Y:S01]  /*0ce0*/  LOP3.LUT R5, R4.reuse, 0x159a55e5, RZ, 0x3c, !PT ;  /* 0x159a55e504057812 */ /* 0x040fe200078e3cff */
[----:B------:R-:W-:-:S04]  /*0cf0*/  VIADD R4, R4, 0x583f19 ;  /* 0x00583f1904047836 */ /* 0x000fc80000000000 */
[----:B------:R-:W-:Y:S05]  /*0d00*/  @P0 BRA P1, `(.L_x_1) ;  /* 0x0000000000140947 */ /* 0x000fea0000800000 */
[----:B------:R-:W-:Y:S01]  /*0d10*/  IMAD.MOV.U32 R22, RZ, RZ, R12 ;  /* 0x000000ffff167224 */ /* 0x000fe200078e000c */
[----:B------:R-:W-:Y:S02]  /*0d20*/  MOV R21, R15 ;  /* 0x0000000f00157202 */ /* 0x000fe40000000f00 */
[----:B------:R-:W-:-:S07]  /*0d30*/  MOV R12, 0xd50 ;  /* 0x00000d50000c7802 */ /* 0x000fce0000000f00 */
[----:B------:R-:W-:Y:S05]  /*0d40*/  CALL.REL.NOINC `($__internal_0_$__cuda_sm20_div_rn_f64_full) ;  /* 0x0000002800d87944 */ /* 0x000fea0003c00000 */
[----:B------:R-:W-:-:S07]  /*0d50*/  IMAD.MOV.U32 R2, RZ, RZ, R14 ;  /* 0x000000ffff027224 */ /* 0x000fce00078e000e */
.L_x_1:
[----:B------:R-:W-:Y:S05]  /*0d60*/  BSYNC.RECONVERGENT B0 ;  /* 0x0000000000007941 */ /* 0x000fea0003800200 */
.L_x_0:
[----:B------:R-:W-:Y:S01]  /*0d70*/  DADD R12, -RZ, |R2| ;  /* 0x00000000ff0c7229 */ /* 0x000fe20000000502 */
[----:B------:R-:W-:Y:S09]  /*0d80*/  BSSY.RECONVERGENT B0, `(.L_x_2) ;  /* 0x0000080000007945 */ /* 0x000ff20003800200 */
[----:B------:R-:W-:-:S13]  /*0d90*/  ISETP.GT.AND P0, PT, R13, 0x3fe26665, PT ;  /* 0x3fe266650d00780c */ /* 0x000fda0003f04270 */
[----:B------:R-:W-:Y:S05]  /*0da0*/  @P0 BRA `(.L_x_3) ;  /* 0x0000000000d40947 */ /* 0x000fea0003800000 */
[----:B------:R-:W-:Y:S01]  /*0db0*/  DMUL R12, R2, R2 ;  /* 0x00000002020c7228 */ /* 0x000fe20000000000 */
[----:B------:R-:W-:Y:S01]  /*0dc0*/  IMAD.MOV.U32 R14, RZ, RZ, 0x180754af ;  /* 0x180754afff0e7424 */ /* 0x000fe200078e00ff */
[----:B------:R-:W-:Y:S01]  /*0dd0*/  UMOV UR4, 0xdc1895e9 ;  /* 0xdc1895e900047882 */ /* 0x000fe20000000000 */
[----:B------:R-:W-:Y:S01]  /*0de0*/  IMAD.MOV.U32 R15, RZ, RZ, 0x3fb3823b ;  /* 0x3fb3823bff0f7424 */ /* 0x000fe200078e00ff */
[----:B------:R-:W-:Y:S01]  /*0df0*/  UMOV UR5, 0x3fb0066b ;  /* 0x3fb0066b00057882 */ /* 0x000fe20000000000 */
[----:B------:R-:W-:-:S04]  /*0e00*/  ISETP.GT.AND P0, PT, R3, -0x1, PT ;  /* 0xffffffff0300780c */ /* 0x000fc80003f04270 */
[----:B------:R-:W-:Y:S01]  /*0e10*/  DFMA R14, R12, UR4, -R14 ;  /* 0x000000040c0e7c2b */ /* 0x000fe2000800080e */
[----:B------:R-:W-:Y:S01]  /*0e20*/  UMOV UR4, 0xcc2f79ae ;  /* 0xcc2f79ae00047882 */ /* 0x000fe20000000000 */
[----:B------:R-:W-:-:S06]  /*0e30*/  UMOV UR5, 0x3fb11e52 ;  /* 0x3fb11e5200057882 */ /* 0x000fcc0000000000 */
[----:B------:R-:W-:Y:S01]  /*0e40*/  DFMA R14, R12, R14, UR4 ;  /* 0x000000040c0e7e2b */ /* 0x000fe2000800000e */
[----:B------:R-:W-:Y:S01]  /*0e50*/  UMOV UR4, 0x3526861b ;  /* 0x3526861b00047882 */ /* 0x000fe20000000000 */
[----:B------:R-:W-:Y:S01]  /*0e60*/  UMOV UR5, 0x3f924eaf ;  /* 0x3f924eaf00057882 */ /* 0x000fe20000000000 */
[----:B------:R-:W-:Y:S02]  /*0e70*/  @!P0 IMAD.MOV.U32 R16, RZ, RZ, 0x33145c07 ;  /* 0x33145c07ff108424 */ /* 0x000fe400078e00ff */
[----:B------:R-:W-:-:S03]  /*0e80*/  @!P0 IMAD.MOV.U32 R17, RZ, RZ, 0x3c91a626 ;  /* 0x3c91a626ff118424 */ /* 0x000fc600078e00ff */
[----:B------:R-:W-:Y:S01]  /*0e90*/  DFMA R14, R12, R14, -UR4 ;  /* 0x800000040c0e7e2b */ /* 0x000fe2000800000e */
[----:B------:R-:W-:Y:S01]  /*0ea0*/  UMOV UR4, 0xa31e6cb7 ;  /* 0xa31e6cb700047882 */ /* 0x000fe20000000000 */
[----:B------:R-:W-:-:S06]  /*0eb0*/  UMOV UR5, 0x3f91df02 ;  /* 0x3f91df0200057882 */ /* 0x000fcc0000000000 */
[----:B------:R-:W-:Y:S01]  /*0ec0*/  DFMA R14, R12, R14, UR4 ;  /* 0x000000040c0e7e2b */ /* 0x000fe2000800000e */
        /* <DEDUP_REMOVED lines=26> */
[----:B------:R-:W-:-:S08]  /*1070*/  DMUL R14, R12, R14 ;  /* 0x0000000e0c0e7228 */ /* 0x000fd00000000000 */
[----:B------:R-:W-:Y:S01]  /*1080*/  DFMA R14, R14, |R2|, |R2| ;  /* 0x400000020e0e722b */ /* 0x000fe20000000402 */
[----:B------:R-:W-:Y:S01]  /*1090*/  @P0 IMAD.MOV.U32 R2, RZ, RZ, 0x33145c07 ;  /* 0x33145c07ff020424 */ /* 0x000fe200078e00ff */
[----:B------:R-:W-:-:S06]  /*10a0*/  @P0 MOV R3, 0x3c91a626 ;  /* 0x3c91a62600030802 */ /* 0x000fcc0000000f00 */
[C---:B------:R-:W-:Y:S02]  /*10b0*/  @!P0 DADD R16, R14.reuse, R16 ;  /* 0x000000000e108229 */ /* 0x040fe40000000010 */
[----:B------:R-:W-:-:S06]  /*10c0*/  @P0 DADD R2, R14, -R2 ;  /* 0x000000000e020229 */ /* 0x000fcc0000000802 */
[----:B------:R-:W-:Y:S02]  /*10d0*/  @!P0 DADD R16, R16, UR4 ;  /* 0x0000000410108e29 */ /* 0x000fe40008000000 */
[----:B------:R-:W-:Y:S01]  /*10e0*/  @P0 DADD R16, -R2, UR4 ;  /* 0x0000000402100e29 */ /* 0x000fe20008000100 */
[----:B------:R-:W-:Y:S10]  /*10f0*/  BRA `(.L_x_4) ;  /* 0x0000000400207947 */ /* 0x000ff40003800000 */
.L_x_3:
[----:B------:R-:W-:Y:S01]  /*1100*/  DADD R12, -|R2|, 1 ;  /* 0x3ff00000020c7429 */ /* 0x000fe20000000300 */
[----:B------:R-:W-:Y:S01]  /*1110*/  IMAD.MOV.U32 R14, RZ, RZ, 0x66faac4b ;  /* 0x66faac4bff0e7424 */ /* 0x000fe200078e00ff */
[----:B------:R-:W-:Y:S01]  /*1120*/  UMOV UR4, 0x71155f70 ;  /* 0x71155f7000047882 */ /* 0x000fe20000000000 */
[----:B------:R-:W-:Y:S01]  /*1130*/  IMAD.MOV.U32 R15, RZ, RZ, 0x3ebac2fe ;  /* 0x3ebac2feff0f7424 */ /* 0x000fe200078e00ff */
[----:B------:R-:W-:-:S05]  /*1140*/  UMOV UR5, 0x3ec715b3 ;  /* 0x3ec715b300057882 */ /* 0x000fca0000000000 */
[----:B------:R-:W-:Y:S01]  /*1150*/  DFMA R14, R12, UR4, -R14 ;  /* 0x000000040c0e7c2b */ /* 0x000fe2000800080e */
[----:B------:R-:W-:Y:S01]  /*1160*/  UMOV UR4, 0x8efcd9b8 ;  /* 0x8efcd9b800047882 */ /* 0x000fe20000000000 */
[----:B------:R-:W-:Y:S01]  /*1170*/  UMOV UR5, 0x3ed9a9b8 ;  /* 0x3ed9a9b800057882 */ /* 0x000fe20000000000 */
[----:B------:R-:W-:-:S05]  /*1180*/  ISETP.GE.AND P0, PT, R13, 0x1, PT ;  /* 0x000000010d00780c */ /* 0x000fca0003f06270 */
[----:B------:R-:W-:Y:S01]  /*1190*/  DFMA R14, R12, R14, UR4 ;  /* 0x000000040c0e7e2b */ /* 0x000fe2000800000e */
[----:B------:R-:W-:Y:S01]  /*11a0*/  UMOV UR4, 0xa8a0c4c3 ;  /* 0xa8a0c4c300047882 */ /* 0x000fe20000000000 */
[----:B------:R-:W-:-:S06]  /*11b0*/  UMOV UR5, 0x3edd0f40 ;  /* 0x3edd0f4000057882 */ /* 0x000fcc0000000000 */
[----:B------:R-:W-:Y:S01]  /*11c0*/  DFMA R16, R12, R14, UR4 ;  /* 0x000000040c107e2b */ /* 0x000fe2000800000e */
[----:B------:R-:W-:Y:S01]  /*11d0*/  UMOV UR4, 0xfa9e0e1f ;  /* 0xfa9e0e1f00047882 */ /* 0x000fe20000000000 */
[----:B------:R-:W-:Y:S01]  /*11e0*/  UMOV UR5, 0x3ef46d4c ;  /* 0x3ef46d4c00057882 */ /* 0x000fe20000000000 */
[----:B------:R-:W-:Y:S02]  /*11f0*/  VIADD R15, R13, 0xfff00000 ;  /* 0xfff000000d0f7836 */ /* 0x000fe40000000000 */
[----:B------:R-:W-:-:S03]  /*1200*/  IMAD.MOV.U32 R14, RZ, RZ, R12 ;  /* 0x000000ffff0e7224 */ /* 0x000fc600078e000c */
[----:B------:R-:W-:Y:S01]  /*1210*/  DFMA R18, R12, R16, UR4 ;  /* 0x000000040c127e2b */ /* 0x000fe20008000010 */
[----:B------:R-:W-:Y:S01]  /*1220*/  UMOV UR4, 0x8d1e2422 ;  /* 0x8d1e242200047882 */ /* 0x000fe20000000000 */
[----:B------:R-:W-:Y:S01]  /*1230*/  UMOV UR5, 0x3f079c16 ;  /* 0x3f079c1600057882 */ /* 0x000fe20000000000 */
[----:B------:R-:W0:Y:S01]  /*1240*/  MUFU.RSQ64H R17, R15 ;  /* 0x0000000f00117308 */ /* 0x000e220000001c00 */
[----:B------:R-:W-:-:S04]  /*1250*/  IMAD.MOV.U32 R16, RZ, RZ, RZ ;  /* 0x000000ffff107224 */ /* 0x000fc800078e00ff */
[----:B------:R-:W-:Y:S01]  /*1260*/  DFMA R18, R12, R18, UR4 ;  /* 0x000000040c127e2b */ /* 0x000fe20008000012 */
[----:B------:R-:W-:Y:S01]  /*1270*/  UMOV UR4, 0xc3bca540 ;  /* 0xc3bca54000047882 */ /* 0x000fe20000000000 */
[----:B------:R-:W-:-:S06]  /*1280*/  UMOV UR5, 0x3f1c9a88 ;  /* 0x3f1c9a8800057882 */ /* 0x000fcc0000000000 */
[----:B------:R-:W-:Y:S01]  /*1290*/  DFMA R18, R12, R18, UR4 ;  /* 0x000000040c127e2b */ /* 0x000fe20008000012 */
[----:B------:R-:W-:Y:S01]  /*12a0*/  UMOV UR4, 0x4bd476df ;  /* 0x4bd476df00047882 */ /* 0x000fe20000000000 */
[----:B------:R-:W-:Y:S01]  /*12b0*/  UMOV UR5, 0x3f31c4e6 ;  /* 0x3f31c4e600057882 */ /* 0x000fe20000000000 */
[----:B0-----:R-:W-:-:S05]  /*12c0*/  DMUL R20, R14, R16 ;  /* 0x000000100e147228 */ /* 0x001fca0000000000 */
[----:B------:R-:W-:Y:S01]  /*12d0*/  DFMA R24, R12, R18, UR4 ;  /* 0x000000040c187e2b */ /* 0x000fe20008000012 */
[----:B------:R-:W-:Y:S01]  /*12e0*/  UMOV UR4, 0x60009c8f ;  /* 0x60009c8f00047882 */ /* 0x000fe20000000000 */
[----:B------:R-:W-:Y:S01]  /*12f0*/  UMOV UR5, 0x3f46e8ba ;  /* 0x3f46e8ba00057882 */ /* 0x000fe20000000000 */
[----:B------:R-:W-:Y:S01]  /*1300*/  VIADD R19, R17, 0xfff00000 ;  /* 0xfff0000011137836 */ /* 0x000fe20000000000 */
[----:B------:R-:W-:Y:S01]  /*1310*/  DFMA R22, R20, -R20, R14 ;  /* 0x800000141416722b */ /* 0x000fe2000000000e */
[----:B------:R-:W-:-:S03]  /*1320*/  MOV R18, RZ ;  /* 0x000000ff00127202 */ /* 0x000fc60000000f00 */
[----:B------:R-:W-:Y:S01]  /*1330*/  DFMA R24, R12, R24, UR4 ;  /* 0x000000040c187e2b */ /* 0x000fe20008000018 */
[----:B------:R-:W-:Y:S01]  /*1340*/  UMOV UR4, 0xc62b05a2 ;  /* 0xc62b05a200047882 */ /* 0x000fe20000000000 */
[----:B------:R-:W-:Y:S02]  /*1350*/  UMOV UR5, 0x3f5f1c71 ;  /* 0x3f5f1c7100057882 */ /* 0x000fe40000000000 */
[----:B------:R-:W-:-:S04]  /*1360*/  DFMA R22, R18, R22, R20 ;  /* 0x000000161216722b */ /* 0x000fc80000000014 */
[----:B------:R-:W-:Y:S01]  /*1370*/  DFMA R24, R12, R24, UR4 ;  /* 0x000000040c187e2b */ /* 0x000fe20008000018 */
[----:B------:R-:W-:Y:S01]  /*1380*/  UMOV UR4, 0xb6dc9f2c ;  /* 0xb6dc9f2c00047882 */ /* 0x000fe20000000000 */
[----:B------:R-:W-:Y:S02]  /*1390*/  UMOV UR5, 0x3f76db6d ;  /* 0x3f76db6d00057882 */ /* 0x000fe40000000000 */
[-C--:B------:R-:W-:Y:S02]  /*13a0*/  DFMA R16, R16, -R22.reuse, 1 ;  /* 0x3ff000001010742b */ /* 0x080fe40000000816 */
[----:B------:R-:W-:Y:S02]  /*13b0*/  DFMA R14, R22, -R22, R14 ;  /* 0x80000016160e722b */ /* 0x000fe4000000000e */
[----:B------:R-:W-:Y:S01]  /*13c0*/  DFMA R24, R12, R24, UR4 ;  /* 0x000000040c187e2b */ /* 0x000fe20008000018 */
[----:B------:R-:W-:Y:S01]  /*13d0*/  UMOV UR4, 0x3333329c ;  /* 0x3333329c00047882 */ /* 0x000fe20000000000 */
[----:B------:R-:W-:-:S02]  /*13e0*/  UMOV UR5, 0x3f933333 ;  /* 0x3f93333300057882 */ /* 0x000fc40000000000 */
[----:B------:R-:W-:-:S04]  /*13f0*/  DFMA R16, R18, R16, R18 ;  /* 0x000000101210722b */ /* 0x000fc80000000012 */
[----:B------:R-:W-:Y:S01]  /*1400*/  DFMA R24, R12, R24, UR4 ;  /* 0x000000040c187e2b */ /* 0x000fe20008000018 */
[----:B------:R-:W-:Y:S01]  /*1410*/  UMOV UR4, 0x55555555 ;  /* 0x5555555500047882 */ /* 0x000fe20000000000 */
[----:B------:R-:W-:Y:S02]  /*1420*/  UMOV UR5, 0x3fb55555 ;  /* 0x3fb5555500057882 */ /* 0x000fe40000000000 */
[----:B------:R-:W-:Y:S02]  /*1430*/  DFMA R14, R16, R14, R22 ;  /* 0x0000000e100e722b */ /* 0x000fe40000000016 */
[----:B------:R-:W-:Y:S02]  /*1440*/  DMUL R16, RZ, |R2| ;  /* 0x40000002ff107228 */ /* 0x000fe40000000000 */
[----:B------:R-:W-:Y:S01]  /*1450*/  DFMA R24, R12, R24, UR4 ;  /* 0x000000040c187e2b */ /* 0x000fe20008000018 */
[----:B------:R-:W-:Y:S01]  /*1460*/  UMOV UR4, 0x33145c07 ;  /* 0x33145c0700047882 */ /* 0x000fe20000000000 */
[----:B------:R-:W-:-:S04]  /*1470*/  UMOV UR5, 0x3ca1a626 ;  /* 0x3ca1a62600057882 */ /* 0x000fc80000000000 */
[----:B------:R-:W-:Y:S02]  /*1480*/  VIADD R15, R15, 0x100000 ;  /* 0x001000000f0f7836 */ /* 0x000fe40000000000 */
[----:B------:R-:W-:-:S08]  /*1490*/  DMUL R24, R12, R24 ;  /* 0x000000180c187228 */ /* 0x000fd00000000000 */
[----:B------:R-:W-:-:S10]  /*14a0*/  DFMA R24, R14, R24, R14 ;  /* 0x000000180e18722b */ /* 0x000fd4000000000e */
[----:B------:R-:W-:Y:S02]  /*14b0*/  FSEL R16, R16, R24, !P0 ;  /* 0x0000001810107208 */ /* 0x000fe40004000000 */
[----:B------:R-:W-:Y:S02]  /*14c0*/  FSEL R17, R17, R25, !P0 ;  /* 0x0000001911117208 */ /* 0x000fe40004000000 */
[----:B------:R-:W-:-:S04]  /*14d0*/  ISETP.GE.AND P0, PT, R13, RZ, PT ;  /* 0x000000ff0d00720c */ /* 0x000fc80003f06270 */
[----:B------:R-:W-:-:S10]  /*14e0*/  DMUL R14, R16, +INF ;  /* 0x7ff00000100e7828 */ /* 0x000fd40000000000 */
[----:B------:R-:W-:Y:S02]  /*14f0*/  FSEL R14, R14, R16, !P0 ;  /* 0x000000100e0e7208 */ /* 0x000fe40004000000 */
[----:B------:R-:W-:Y:S02]  /*1500*/  FSEL R15, R15, R17, !P0 ;  /* 0x000000110f0f7208 */ /* 0x000fe40004000000 */
[----:B------:R-:W-:-:S04]  /*1510*/  ISETP.GE.AND P0, PT, R3, RZ, PT ;  /* 0x000000ff0300720c */ /* 0x000fc80003f06270 */
[----:B------:R-:W-:Y:S01]  /*1520*/  DADD R12, R14, -UR4 ;  /* 0x800000040e0c7e29 */ /* 0x000fe20008000000 */
[----:B------:R-:W-:Y:S01]  /*1530*/  UMOV UR4, 0x54442d18 ;  /* 0x54442d1800047882 */ /* 0x000fe20000000000 */
[----:B------:R-:W-:-:S06]  /*1540*/  UMOV UR5, 0x400921fb ;  /* 0x400921fb00057882 */ /* 0x000fcc0000000000 */
[----:B------:R-:W-:-:S10]  /*1550*/  DADD R12, -R12, UR4 ;  /* 0x000000040c0c7e29 */ /* 0x000fd40008000100 */
[----:B------:R-:W-:Y:S02]  /*1560*/  FSEL R16, R12, R14, !P0 ;  /* 0x0000000e0c107208 */ /* 0x000fe40004000000 */
[----:B------:R-:W-:-:S07]  /*1570*/  FSEL R17, R13, R15, !P0 ;  /* 0x0000000f0d117208 */ /* 0x000fce0004000000 */
.L_x_4:
[----:B------:R-:W-:Y:S05]  /*1580*/  BSYNC.RECONVERGENT B0 ;  /* 0x0000000000007941 */ /* 0x000fea0003800200 */
.L_x_2:
[----:B------:R-:W-:-:S07]  /*1590*/  MOV R30, 0x15b0 ;  /* 0x000015b0001e7802 */ /* 0x000fce0000000f00 */
[----:B------:R-:W-:Y:S05]  /*15a0*/  CALL.REL.NOINC `($_Z13pmt_calculateddddPdS_S_dddiS_S_PiS_S0_i$__internal_accurate_pow) ;  /* 0x0000002800387944 */ /* 0x000fea0003c00000 */
[----:B------:R-:W0:Y:S01]  /*15b0*/  MUFU.RCP64H R13, 5600 ;  /* 0x40b5e000000d7908 */ /* 0x000e220000001800 */
[----:B------:R-:W1:Y:S01]  /*15c0*/  LDC.64 R20, c[0x0][0x380] ;  /* 0x0000e000ff147b82 */ /* 0x000e620000000a00 */
[----:B------:R-:W-:Y:S01]  /*15d0*/  IMAD.MOV.U32 R18, RZ, RZ, 0x0 ;  /* 0x00000000ff127424 */ /* 0x000fe200078e00ff */
[----:B------:R-:W2:Y:S01]  /*15e0*/  LDCU UR4, c[0x0][0x384] ;  /* 0x00007080ff0477ac */ /* 0x000ea20008000800 */
[----:B------:R-:W-:Y:S02]  /*15f0*/  IMAD.MOV.U32 R19, RZ, RZ, 0x40b5e000 ;  /* 0x40b5e000ff137424 */ /* 0x000fe400078e00ff */
[----:B------:R-:W-:-:S06]  /*1600*/  IMAD.MOV.U32 R12, RZ, RZ, 0x1 ;  /* 0x00000001ff0c7424 */ /* 0x000fcc00078e00ff */
[----:B0-----:R-:W-:Y:S01]  /*1610*/  DFMA R2, R12, -R18, 1 ;  /* 0x3ff000000c02742b */ /* 0x001fe20000000812 */
[----:B--2---:R-:W-:-:S07]  /*1620*/  ISETP.LE.AND P0, PT, RZ, UR4, PT ;  /* 0x00000004ff007c0c */ /* 0x004fce000bf03270 */
[----:B------:R-:W-:Y:S02]  /*1630*/  DFMA R14, R2, R2, R2 ;  /* 0x00000002020e722b */ /* 0x000fe40000000002 */
[C---:B-1----:R-:W-:Y:S02]  /*1640*/  DADD R2, R20.reuse, 3 ;  /* 0x4008000014027429 */ /* 0x042fe40000000000 */
[----:B------:R-:W-:-:S04]  /*1650*/  DSETP.NEU.AND P1, PT, R20, RZ, PT ;  /* 0x000000ff1400722a */ /* 0x000fc80003f2d000 */
[----:B------:R-:W-:Y:S01]  /*1660*/  DFMA R14, R12, R14, R12 ;  /* 0x0000000e0c0e722b */ /* 0x000fe2000000000c */
[----:B------:R-:W-:-:S03]  /*1670*/  IMAD.MOV.U32 R12, RZ, RZ, R23 ;  /* 0x000000ffff0c7224 */ /* 0x000fc600078e0017 */
[----:B------:R-:W-:Y:S01]  /*1680*/  LOP3.LUT R2, R3, 0x7ff00000, RZ, 0xc0, !PT ;  /* 0x7ff0000003027812 */ /* 0x000fe200078ec0ff */
[----:B------:R-:W-:-:S03]  /*1690*/  IMAD.MOV.U32 R13, RZ, RZ, R22 ;  /* 0x000000ffff0d7224 */ /* 0x000fc600078e0016 */
[----:B------:R-:W-:Y:S01]  /*16a0*/  ISETP.NE.AND P2, PT, R2, 0x7ff00000, PT ;  /* 0x7ff000000200780c */ /* 0x000fe20003f45270 */
[----:B------:R-:W-:Y:S01]  /*16b0*/  DFMA R18, R14, -R18, 1 ;  /* 0x3ff000000e12742b */ /* 0x000fe20000000812 */
[----:B------:R-:W-:Y:S01]  /*16c0*/  MOV R2, UR4 ;  /* 0x0000000400027c02 */ /* 0x000fe20008000f00 */
[----:B------:R-:W-:-:S06]  /*16d0*/  DADD R12, -RZ, -R12 ;  /* 0x00000000ff0c7229 */ /* 0x000fcc000000090c */
[----:B------:R-:W-:-:S04]  /*16e0*/  DFMA R18, R14, R18, R14 ;  /* 0x000000120e12722b */ /* 0x000fc8000000000e */
[----:B------:R-:W-:Y:S01]  /*16f0*/  FSEL R12, R12, R23, !P0 ;  /* 0x000000170c0c7208 */ /* 0x000fe20004000000 */
[----:B------:R-:W-:Y:S01]  /*1700*/  @!P1 IMAD.MOV.U32 R12, RZ, RZ, RZ ;  /* 0x000000ffff0c9224 */ /* 0x000fe200078e00ff */
[----:B------:R-:W-:Y:S01]  /*1710*/  FSEL R13, R13, R22, !P0 ;  /* 0x000000160d0d7208 */ /* 0x000fe20004000000 */
[----:B------:R-:W-:Y:S01]  /*1720*/  @!P1 IMAD.MOV.U32 R13, RZ, RZ, R2 ;  /* 0x000000ffff0d9224 */ /* 0x000fe200078e0002 */
[----:B------:R-:W-:Y:S06]  /*1730*/  @P2 BRA `(.L_x_5) ;  /* 0x00000000001c2947 */ /* 0x000fec0003800000 */
[----:B------:R-:W-:-:S14]  /*1740*/  DSETP.NAN.AND P1, PT, R20, R20, PT ;  /* 0x000000141400722a */ /* 0x000fdc0003f28000 */
[----:B------:R-:W-:Y:S01]  /*1750*/  @P1 DADD R12, R20, 3 ;  /* 0x40080000140c1429 */ /* 0x000fe20000000000 */
[----:B------:R-:W-:Y:S10]  /*1760*/  @P1 BRA `(.L_x_5) ;  /* 0x0000000000101947 */ /* 0x000ff40003800000 */
[----:B------:R-:W-:-:S14]  /*1770*/  DSETP.NEU.AND P1, PT, |R20|, +INF , PT ;  /* 0x7ff000001400742a */ /* 0x000fdc0003f2d200 */
[----:B------:R-:W-:Y:S02]  /*1780*/  @!P1 IMAD.MOV.U32 R2, RZ, RZ, -0x100000 ;  /* 0xfff00000ff029424 */ /* 0x000fe400078e00ff */
[----:B------:R-:W-:-:S03]  /*1790*/  @!P1 IMAD.MOV.U32 R12, RZ, RZ, RZ ;  /* 0x000000ffff0c9224 */ /* 0x000fc600078e00ff */
[----:B------:R-:W-:-:S07]  /*17a0*/  @!P1 SEL R13, R2, 0x7ff00000, !P0 ;  /* 0x7ff00000020d9807 */ /* 0x000fce0004000000 */
.L_x_5:
[----:B------:R-:W-:Y:S01]  /*17b0*/  DMUL R2, R18, R12 ;  /* 0x0000000c12027228 */ /* 0x000fe20000000000 */
[----:B------:R-:W-:Y:S01]  /*17c0*/  FSETP.GEU.AND P2, PT, |R13|, 6.5827683646048100446e-37, PT ;  /* 0x036000000d00780b */ /* 0x000fe20003f4e200 */
[----:B------:R-:W-:-:S06]  /*17d0*/  DSETP.NEU.AND P1, PT, R20, 1, PT ;  /* 0x3ff000001400742a */ /* 0x000fcc0003f2d000 */
[----:B------:R-:W-:-:S08]  /*17e0*/  DFMA R14, R2, -5600, R12 ;  /* 0xc0b5e000020e782b */ /* 0x000fd0000000000c */
[----:B------:R-:W-:-:S10]  /*17f0*/  DFMA R2, R18, R14, R2 ;  /* 0x0000000e1202722b */ /* 0x000fd40000000002 */
[----:B------:R-:W-:-:S05]  /*1800*/  FFMA R14, RZ, 5.68359375, R3 ;  /* 0x40b5e000ff0e7823 */ /* 0x000fca0000000003 */
[----:B------:R-:W-:-:S13]  /*1810*/  FSETP.GT.AND P0, PT, |R14|, 1.469367938527859385e-39, PT ;  /* 0x001000000e00780b */ /* 0x000fda0003f04200 */
[----:B------:R-:W-:Y:S05]  /*1820*/  @P0 BRA P2, `(.L_x_6) ;  /* 0x0000000000180947 */ /* 0x000fea0001000000 */
[----:B------:R-:W-:Y:S01]  /*1830*/  IMAD.MOV.U32 R22, RZ, RZ, R12 ;  /* 0x000000ffff167224 */ /* 0x000fe200078e000c */
[----:B------:R-:W-:Y:S01]  /*1840*/  MOV R21, 0x40b5e000 ;  /* 0x40b5e00000157802 */ /* 0x000fe20000000f00 */
[----:B------:R-:W-:Y:S01]  /*1850*/  IMAD.MOV.U32 R14, RZ, RZ, RZ ;  /* 0x000000ffff0e7224 */ /* 0x000fe200078e00ff */
[----:B------:R-:W-:-:S07]  /*1860*/  MOV R12, 0x1880 ;  /* 0x00001880000c7802 */ /* 0x000fce0000000f00 */
[----:B------:R-:W-:Y:S05]  /*1870*/  CALL.REL.NOINC `($__internal_0_$__cuda_sm20_div_rn_f64_full) ;  /* 0x00000020000c7944 */ /* 0x000fea0003c00000 */
[----:B------:R-:W-:-:S07]  /*1880*/  IMAD.MOV.U32 R2, RZ, RZ, R14 ;  /* 0x000000ffff027224 */ /* 0x000fce00078e000e */
.L_x_6:
[----:B------:R-:W0:Y:S01]  /*1890*/  MUFU.RCP64H R13, 180 ;  /* 0x40668000000d7908 */ /* 0x000e220000001800 */
[----:B------:R-:W-:Y:S01]  /*18a0*/  IMAD.MOV.U32 R18, RZ, RZ, 0x0 ;  /* 0x00000000ff127424 */ /* 0x000fe200078e00ff */
[----:B------:R-:W-:Y:S01]  /*18b0*/  UMOV UR4, 0xeb851eb8 ;  /* 0xeb851eb800047882 */ /* 0x000fe20000000000 */
[----:B------:R-:W-:Y:S01]  /*18c0*/  IMAD.MOV.U32 R19, RZ, RZ, 0x40668000 ;  /* 0x40668000ff137424 */ /* 0x000fe200078e00ff */
[----:B------:R-:W-:Y:S01]  /*18d0*/  UMOV UR5, 0x40668051 ;  /* 0x4066805100057882 */ /* 0x000fe20000000000 */
[----:B------:R-:W-:-:S06]  /*18e0*/  IMAD.MOV.U32 R12, RZ, RZ, 0x1 ;  /* 0x00000001ff0c7424 */ /* 0x000fcc00078e00ff */
[----:B0-----:R-:W-:-:S08]  /*18f0*/  DFMA R14, R12, -R18, 1 ;  /* 0x3ff000000c0e742b */ /* 0x001fd00000000812 */
[----:B------:R-:W-:-:S08]  /*1900*/  DFMA R14, R14, R14, R14 ;  /* 0x0000000e0e0e722b */ /* 0x000fd0000000000e */
[----:B------:R-:W-:Y:S02]  /*1910*/  DFMA R12, R12, R14, R12 ;  /* 0x0000000e0c0c722b */ /* 0x000fe4000000000c */
[----:B------:R-:W-:-:S06]  /*1920*/  DMUL R14, RZ, 1 ;  /* 0x3ff00000ff0e7828 */ /* 0x000fcc0000000000 */
[----:B------:R-:W-:Y:S02]  /*1930*/  DFMA R18, R12, -R18, 1 ;  /* 0x3ff000000c12742b */ /* 0x000fe40000000812 */
[----:B------:R-:W-:-:S06]  /*1940*/  DMUL R14, R14, UR4 ;  /* 0x000000040e0e7c28 */ /* 0x000fcc0008000000 */
[----:B------:R-:W-:Y:S02]  /*1950*/  DFMA R12, R12, R18, R12 ;  /* 0x000000120c0c722b */ /* 0x000fe4000000000c */
[----:B------:R-:W-:-:S06]  /*1960*/  DMUL R18, R2, 100 ;  /* 0x4059000002127828 */ /* 0x000fcc0000000000 */
[----:B------:R-:W-:-:S04]  /*1970*/  DMUL R20, R14, R12 ;  /* 0x0000000c0e147228 */ /* 0x000fc80000000000 */
[----:B------:R-:W0:Y:S04]  /*1980*/  FRND.F64.FLOOR R18, R18 ;  /* 0x0000001200127313 */ /* 0x000e280000305800 */
[----:B------:R-:W-:-:S08]  /*1990*/  DFMA R2, R20, -180, R14 ;  /* 0xc06680001402782b */ /* 0x000fd0000000000e */
[----:B------:R-:W-:Y:S01]  /*19a0*/  DFMA R12, R12, R2, R20 ;  /* 0x000000020c0c722b */ /* 0x000fe20000000014 */
[----:B0-----:R-:W-:Y:S02]  /*19b0*/  FSEL R2, R18, RZ, P1 ;  /* 0x000000ff12027208 */ /* 0x001fe40000800000 */
[----:B------:R-:W-:Y:S02]  /*19c0*/  FSEL R3, R19, RZ, P1 ;  /* 0x000000ff13037208 */ /* 0x000fe40000800000 */
[----:B------:R-:W-:Y:S02]  /*19d0*/  FSETP.GEU.AND P1, PT, |R15|, 6.5827683646048100446e-37, PT ;  /* 0x036000000f00780b */ /* 0x000fe40003f2e200 */
[----:B------:R0:W1:Y:S03]  /*19e0*/  F2I.F64.TRUNC R2, R2 ;  /* 0x0000000200027311 */ /* 0x000066000030d100 */
[----:B------:R-:W-:-:S05]  /*19f0*/  FFMA R20, RZ, 3.6015625, R13 ;  /* 0x40668000ff147823 */ /* 0x000fca000000000d */
[----:B------:R-:W-:-:S13]  /*1a00*/  FSETP.GT.AND P0, PT, |R20|, 1.469367938527859385e-39, PT ;  /* 0x001000001400780b */ /* 0x000fda0003f04200 */
[----:B01----:R-:W-:Y:S05]  /*1a10*/  @P0 BRA P1, `(.L_x_7) ;  /* 0x0000000000200947 */ /* 0x003fea0000800000 */
[----:B------:R-:W-:Y:S01]  /*1a20*/  IMAD.MOV.U32 R22, RZ, RZ, R14 ;  /* 0x000000ffff167224 */ /* 0x000fe200078e000e */
[----:B------:R-:W-:Y:S01]  /*1a30*/  MOV R14, RZ ;  /* 0x000000ff000e7202 */ /* 0x000fe20000000f00 */
[----:B------:R-:W-:Y:S01]  /*1a40*/  IMAD.MOV.U32 R13, RZ, RZ, R15 ;  /* 0x000000ffff0d7224 */ /* 0x000fe200078e000f */
[----:B------:R-:W-:Y:S01]  /*1a50*/  MOV R12, 0x1a80 ;  /* 0x00001a80000c7802 */ /* 0x000fe20000000f00 */
[----:B------:R-:W-:-:S07]  /*1a60*/  IMAD.MOV.U32 R21, RZ, RZ, 0x40668000 ;  /* 0x40668000ff157424 */ /* 0x000fce00078e00ff */
[----:B------:R-:W-:Y:S05]  /*1a70*/  CALL.REL.NOINC `($__internal_0_$__cuda_sm20_div_rn_f64_full) ;  /* 0x0000001c008c7944 */ /* 0x000fea0003c00000 */
[----:B------:R-:W-:Y:S02]  /*1a80*/  IMAD.MOV.U32 R12, RZ, RZ, R14 ;  /* 0x000000ffff0c7224 */ /* 0x000fe400078e000e */
[----:B------:R-:W-:-:S07]  /*1a90*/  IMAD.MOV.U32 R13, RZ, RZ, R3 ;  /* 0x000000ffff0d7224 */ /* 0x000fce00078e0003 */
.L_x_7:
[----:B------:R-:W0:Y:S01]  /*1aa0*/  MUFU.RCP64H R15, R13 ;  /* 0x0000000d000f7308 */ /* 0x000e220000001800 */
[----:B------:R-:W-:Y:S01]  /*1ab0*/  IMAD.MOV.U32 R14, RZ, RZ, 0x1 ;  /* 0x00000001ff0e7424 */ /* 0x000fe200078e00ff */
[----:B------:R-:W-:Y:S01]  /*1ac0*/  FSETP.GEU.AND P1, PT, |R17|, 6.5827683646048100446e-37, PT ;  /* 0x036000001100780b */ /* 0x000fe20003f2e200 */
[----:B------:R-:W-:Y:S04]  /*1ad0*/  BSSY.RECONVERGENT B0, `(.L_x_8) ;  /* 0x0000013000007945 */ /* 0x000fe80003800200 */
[----:B0-----:R-:W-:-:S08]  /*1ae0*/  DFMA R18, R14, -R12, 1 ;  /* 0x3ff000000e12742b */ /* 0x001fd0000000080c */
[----:B------:R-:W-:-:S08]  /*1af0*/  DFMA R18, R18, R18, R18 ;  /* 0x000000121212722b */ /* 0x000fd00000000012 */
[----:B------:R-:W-:-:S08]  /*1b00*/  DFMA R18, R14, R18, R14 ;  /* 0x000000120e12722b */ /* 0x000fd0000000000e */
[----:B------:R-:W-:-:S08]  /*1b10*/  DFMA R14, R18, -R12, 1 ;  /* 0x3ff00000120e742b */ /* 0x000fd0000000080c */
[----:B------:R-:W-:-:S08]  /*1b20*/  DFMA R14, R18, R14, R18 ;  /* 0x0000000e120e722b */ /* 0x000fd00000000012 */
[----:B------:R-:W-:-:S08]  /*1b30*/  DMUL R18, R14, R16 ;  /* 0x000000100e127228 */ /* 0x000fd00000000000 */
[----:B------:R-:W-:-:S08]  /*1b40*/  DFMA R20, R18, -R12, R16 ;  /* 0x8000000c1214722b */ /* 0x000fd00000000010 */
[----:B------:R-:W-:-:S10]  /*1b50*/  DFMA R14, R14, R20, R18 ;  /* 0x000000140e0e722b */ /* 0x000fd40000000012 */
[----:B------:R-:W-:-:S05]  /*1b60*/  FFMA R3, RZ, R13, R15 ;  /* 0x0000000dff037223 */ /* 0x000fca000000000f */
[----:B------:R-:W-:-:S13]  /*1b70*/  FSETP.GT.AND P0, PT, |R3|, 1.469367938527859385e-39, PT ;  /* 0x001000000300780b */ /* 0x000fda0003f04200 */
[----:B------:R-:W-:Y:S05]  /*1b80*/  @P0 BRA P1, `(.L_x_9) ;  /* 0x00000000001c0947 */ /* 0x000fea0000800000 */
[----:B------:R-:W-:Y:S01]  /*1b90*/  IMAD.MOV.U32 R14, RZ, RZ, R12 ;  /* 0x000000ffff0e7224 */ /* 0x000fe200078e000c */
[----:B------:R-:W-:Y:S01]  /*1ba0*/  MOV R22, R16 ;  /* 0x0000001000167202 */ /* 0x000fe20000000f00 */
[----:B------:R-:W-:Y:S01]  /*1bb0*/  IMAD.MOV.U32 R21, RZ, RZ, R13 ;  /* 0x000000ffff157224 */ /* 0x000fe200078e000d */
[----:B------:R-:W-:Y:S01]  /*1bc0*/  MOV R12, 0x1bf0 ;  /* 0x00001bf0000c7802 */ /* 0x000fe20000000f00 */
[----:B------:R-:W-:-:S07]  /*1bd0*/  IMAD.MOV.U32 R13, RZ, RZ, R17 ;  /* 0x000000ffff0d7224 */ /* 0x000fce00078e0011 */
[----:B------:R-:W-:Y:S05]  /*1be0*/  CALL.REL.NOINC `($__internal_0_$__cuda_sm20_div_rn_f64_full) ;  /* 0x0000001c00307944 */ /* 0x000fea0003c00000 */
[----:B------:R-:W-:-:S07]  /*1bf0*/  IMAD.MOV.U32 R15, RZ, RZ, R3 ;  /* 0x000000ffff0f7224 */ /* 0x000fce00078e0003 */
.L_x_9:
[----:B------:R-:W-:Y:S05]  /*1c00*/  BSYNC.RECONVERGENT B0 ;  /* 0x0000000000007941 */ /* 0x000fea0003800200 */
.L_x_8:
[----:B------:R-:W-:Y:S01]  /*1c10*/  DMUL R14, R14, 180 ;  /* 0x406680000e0e7828 */ /* 0x000fe20000000000 */
[----:B------:R-:W-:Y:S01]  /*1c20*/  VIADD R12, R2, 0xffffffff ;  /* 0xffffffff020c7836 */ /* 0x000fe20000000000 */
[----:B------:R-:W-:Y:S04]  /*1c30*/  BSSY.RECONVERGENT B6, `(.L_x_10) ;  /* 0x00000dc000067945 */ /* 0x000fe80003800200 */
[----:B------:R-:W0:Y:S02]  /*1c40*/  F2I.F64.FLOOR R3, R14 ;  /* 0x0000000e00037311 */ /* 0x000e240000305100 */
[----:B0-----:R-:W-:-:S05]  /*1c50*/  VIADD R13, R3, 0xffffffff ;  /* 0xffffffff030d7836 */ /* 0x001fca0000000000 */
[----:B------:R-:W-:-:S04]  /*1c60*/  ISETP.GT.U32.AND P0, PT, R13, 0xb3, PT ;  /* 0x000000b30d00780c */ /* 0x000fc80003f04070 */
[----:B------:R-:W-:-:S13]  /*1c70*/  ISETP.GT.U32.OR P0, PT, R12, 0x63, P0 ;  /* 0x000000630c00780c */ /* 0x000fda0000704470 */
[----:B------:R-:W-:Y:S05]  /*1c80*/  @P0 BRA `(.L_x_11) ;  /* 0x0000000000fc0947 */ /* 0x000fea0003800000 */
[----:B------:R-:W-:Y:S01]  /*1c90*/  SHF.R.U32.HI R7, RZ, 0x2, R8 ;  /* 0x00000002ff077819 */ /* 0x000fe20000011608 */
[----:B------:R-:W-:Y:S01]  /*1ca0*/  IMAD.SHL.U32 R13, R4, 0x10, RZ ;  /* 0x00000010040d7824 */ /* 0x000fe200078e00ff */
[----:B------:R-:W-:Y:S01]  /*1cb0*/  SHF.R.U32.HI R12, RZ, 0x2, R5 ;  /* 0x00000002ff0c7819 */ /* 0x000fe20000011605 */
[----:B------:R-:W-:Y:S01]  /*1cc0*/  IMAD.MOV.U32 R14, RZ, RZ, 0x0 ;  /* 0x00000000ff0e7424 */ /* 0x000fe200078e00ff */
[----:B------:R-:W-:Y:S01]  /*1cd0*/  LOP3.LUT R7, R7, R8, RZ, 0x3c, !PT ;  /* 0x0000000807077212 */ /* 0x000fe200078e3cff */
[----:B------:R-:W-:Y:S01]  /*1ce0*/  IMAD.MOV.U32 R15, RZ, RZ, 0x3ca00000 ;  /* 0x3ca00000ff0f7424 */ /* 0x000fe200078e00ff */
[----:B------:R-:W-:Y:S01]  /*1cf0*/  BSSY.RECONVERGENT B0, `(.L_x_12) ;  /* 0x000002c000007945 */ /* 0x000fe20003800200 */
[----:B------:R-:W-:Y:S02]  /*1d00*/  IMAD.MOV.U32 R19, RZ, RZ, 0x32 ;  /* 0x00000032ff137424 */ /* 0x000fe400078e00ff */
[----:B------:R-:W-:Y:S02]  /*1d10*/  IMAD.SHL.U32 R6, R7, 0x2, RZ ;  /* 0x0000000207067824 */ /* 0x000fe400078e00ff */
[----:B------:R-:W-:-:S02]  /*1d20*/  IMAD R18, R2, 0xb4, R3 ;  /* 0x000000b402127824 */ /* 0x000fc400078e0203 */
[----:B------:R-:W-:Y:S01]  /*1d30*/  IMAD.MOV.U32 R35, RZ, RZ, RZ ;  /* 0x000000ffff237224 */ /* 0x000fe200078e00ff */
[----:B------:R-:W-:Y:S01]  /*1d40*/  LOP3.LUT R6, R4, R13, R6, 0x96, !PT ;  /* 0x0000000d04067212 */ /* 0x000fe200078e9606 */
[----:B------:R-:W-:Y:S01]  /*1d50*/  IMAD R18, R18, R19, -0x235a ;  /* 0xffffdca612127424 */ /* 0x000fe200078e0213 */
[----:B------:R-:W-:Y:S02]  /*1d60*/  LOP3.LUT R13, R12, R5, RZ, 0x3c, !PT ;  /* 0x000000050c0d7212 */ /* 0x000fe400078e3cff */
[----:B------:R-:W-:Y:S02]  /*1d70*/  LOP3.LUT R12, R6, R7, RZ, 0x3c, !PT ;  /* 0x00000007060c7212 */ /* 0x000fe400078e3cff */
[----:B------:R-:W-:-:S03]  /*1d80*/  SHF.L.U32 R7, R13, 0x1, RZ ;  /* 0x000000010d077819 */ /* 0x000fc600000006ff */
[----:B------:R-:W-:-:S05]  /*1d90*/  IMAD.SHL.U32 R6, R12, 0x10, RZ ;  /* 0x000000100c067824 */ /* 0x000fca00078e00ff */
[----:B------:R-:W-:Y:S02]  /*1da0*/  LOP3.LUT R7, R13, R7, R6, 0x96, !PT ;  /* 0x000000070d077212 */ /* 0x000fe400078e9606 */
[----:B------:R-:W-:Y:S02]  /*1db0*/  IADD3 R13, PT, PT, R9, 0x587c5, R12 ;  /* 0x000587c5090d7810 */ /* 0x000fe40007ffe00c */
[----:B------:R-:W-:-:S04]  /*1dc0*/  LOP3.LUT R6, R7, R12, RZ, 0x3c, !PT ;  /* 0x0000000c07067212 */ /* 0x000fc800078e3cff */
[----:B------:R-:W-:-:S05]  /*1dd0*/  IADD3 R6, PT, PT, R9, 0xb0f8a, R6 ;  /* 0x000b0f8a09067810 */ /* 0x000fca0007ffe006 */
[----:B------:R-:W-:-:S03]  /*1de0*/  IMAD.WIDE.U32 R6, R6, 0x200000, RZ ;  /* 0x0020000006067825 */ /* 0x000fc600078e00ff */
[----:B------:R-:W-:Y:S01]  /*1df0*/  LOP3.LUT R12, R6, R13, RZ, 0x3c, !PT ;  /* 0x0000000d060c7212 */ /* 0x000fe200078e3cff */
[----:B------:R-:W-:Y:S02]  /*1e00*/  IMAD.MOV.U32 R13, RZ, RZ, R7 ;  /* 0x000000ffff0d7224 */ /* 0x000fe400078e0007 */
[----:B------:R-:W0:Y:S04]  /*1e10*/  LDC.64 R6, c[0x0][0x3e0] ;  /* 0x0000f800ff067b82 */ /* 0x000e280000000a00 */
[----:B------:R-:W1:Y:S02]  /*1e20*/  I2F.F64.U64 R12, R12 ;  /* 0x0000000c000c7312 */ /* 0x000e640000301800 */
[----:B-1----:R-:W-:Y:S01]  /*1e30*/  DFMA R2, R12, R14, 5.5511151231257827021e-17 ;  /* 0x3c9000000c02742b */ /* 0x002fe2000000000e */
[----:B------:R-:W-:-:S10]  /*1e40*/  MOV R14, 0x31 ;  /* 0x00000031000e7802 */ /* 0x000fd40000000f00 */
.L_x_15:
[----:B------:R-:W-:-:S05]  /*1e50*/  IMAD.IADD R12, R14, 0x1, -R35 ;  /* 0x000000010e0c7824 */ /* 0x000fca00078e0a23 */
[----:B------:R-:W-:-:S04]  /*1e60*/  LEA.HI R12, R12, R12, RZ, 0x1 ;  /* 0x0000000c0c0c7211 */ /* 0x000fc800078f08ff */
[----:B------:R-:W-:-:S05]  /*1e70*/  LEA.HI.SX32 R19, R12, R35, 0x1f ;  /* 0x000000230c137211 */ /* 0x000fca00078ffaff */
[----:B------:R-:W-:-:S04]  /*1e80*/  IMAD.IADD R13, R18, 0x1, R19 ;  /* 0x00000001120d7824 */ /* 0x000fc800078e0213 */
[----:B0-----:R-:W-:-:S06]  /*1e90*/  IMAD.WIDE R12, R13, 0x8, R6 ;  /* 0x000000080d0c7825 */ /* 0x001fcc00078e0206 */
[----:B------:R-:W2:Y:S01]  /*1ea0*/  LDG.E.64 R12, desc[UR36][R12.64] ;  /* 0x000000240c0c7981 */ /* 0x000ea2000c1e1b00 */
[----:B------:R-:W-:Y:S01]  /*1eb0*/  BSSY.RECONVERGENT B1, `(.L_x_13) ;  /* 0x000000c000017945 */ /* 0x000fe20003800200 */
[----:B------:R-:W-:Y:S02]  /*1ec0*/  IMAD.MOV.U32 R15, RZ, RZ, R14 ;  /* 0x000000ffff0f7224 */ /* 0x000fe400078e000e */
[----:B------:R-:W-:Y:S01]  /*1ed0*/  IMAD.MOV.U32 R14, RZ, RZ, R19 ;  /* 0x000000ffff0e7224 */ /* 0x000fe200078e0013 */
[----:B--2---:R-:W-:-:S14]  /*1ee0*/  DSETP.NEU.AND P0, PT, R12, R2, PT ;  /* 0x000000020c00722a */ /* 0x004fdc0003f0d000 */
[----:B------:R-:W-:Y:S05]  /*1ef0*/  @!P0 BRA `(.L_x_14) ;  /* 0x00000000001c8947 */ /* 0x000fea0003800000 */
[----:B------:R-:W-:Y:S01]  /*1f00*/  DSETP.GEU.AND P1, PT, R12, R2, PT ;  /* 0x000000020c00722a */ /* 0x000fe20003f2e000 */
[----:B------:R-:W-:-:S13]  /*1f10*/  IMAD.MOV.U32 R14, RZ, RZ, R15 ;  /* 0x000000ffff0e7224 */ /* 0x000fda00078e000f */
[----:B------:R-:W-:Y:S01]  /*1f20*/  @P1 DSETP.GT.AND P0, PT, R12, R2, PT ;  /* 0x000000020c00122a */ /* 0x000fe20003f04000 */
[----:B------:R-:W-:Y:S01]  /*1f30*/  IMAD.MOV.U32 R12, RZ, RZ, R35 ;  /* 0x000000ffff0c7224 */ /* 0x000fe200078e0023 */
[----:B------:R-:W-:-:S04]  /*1f40*/  MOV R35, R19 ;  /* 0x0000001300237202 */ /* 0x000fc80000000f00 */
[----:B------:R-:W-:Y:S01]  /*1f50*/  @P1 SEL R14, R19, R15, P0 ;  /* 0x0000000f130e1207 */ /* 0x000fe20000000000 */
[----:B------:R-:W-:-:S07]  /*1f60*/  @P1 IMAD.MOV.U32 R35, RZ, RZ, R12 ;  /* 0x000000ffff231224 */ /* 0x000fce00078e000c */
.L_x_14:
[----:B------:R-:W-:Y:S05]  /*1f70*/  BSYNC.RECONVERGENT B1 ;  /* 0x0000000000017941 */ /* 0x000fea0003800200 */
.L_x_13:
[----:B------:R-:W-:-:S05]  /*1f80*/  VIADD R13, R35, 0x1 ;  /* 0x00000001230d7836 */ /* 0x000fca0000000000 */
[----:B------:R-:W-:-:S13]  /*1f90*/  ISETP.GE.AND P0, PT, R13, R14, PT ;  /* 0x0000000e0d00720c */ /* 0x000fda0003f06270 */
[----:B------:R-:W-:Y:S05]  /*1fa0*/  @!P0 BRA `(.L_x_15) ;  /* 0xfffffffc00a88947 */ /* 0x000fea000383ffff */
[----:B------:R-:W-:Y:S05]  /*1fb0*/  BSYNC.RECONVERGENT B0 ;  /* 0x0000000000007941 */ /* 0x000fea0003800200 */
.L_x_12:
[----:B------:R-:W-:-:S04]  /*1fc0*/  IMAD.IADD R13, R18, 0x1, R35 ;  /* 0x00000001120d7824 */ /* 0x000fc800078e0223 */
[----:B------:R-:W-:-:S06]  /*1fd0*/  IMAD.WIDE R12, R13, 0x8, R6 ;  /* 0x000000080d0c7825 */ /* 0x000fcc00078e0206 */
[----:B------:R-:W2:Y:S02]  /*1fe0*/  LDG.E.64 R12, desc[UR36][R12.64] ;  /* 0x000000240c0c7981 */ /* 0x000ea4000c1e1b00 */
[----:B--2---:R-:W-:-:S14]  /*1ff0*/  DSETP.NEU.AND P0, PT, R12, R2, PT ;  /* 0x000000020c00722a */ /* 0x004fdc0003f0d000 */
[----:B------:R-:W-:Y:S05]  /*2000*/  @!P0 BRA `(.L_x_16) ;  /* 0x0000000800788947 */ /* 0x000fea0003800000 */
[----:B------:R-:W-:-:S04]  /*2010*/  IMAD.IADD R13, R18, 0x1, R14 ;  /* 0x00000001120d7824 */ /* 0x000fc800078e020e */
[----:B------:R-:W-:-:S06]  /*2020*/  IMAD.WIDE R6, R13, 0x8, R6 ;  /* 0x000000080d067825 */ /* 0x000fcc00078e0206 */
[----:B------:R-:W2:Y:S01]  /*2030*/  LDG.E.64 R6, desc[UR36][R6.64] ;  /* 0x0000002406067981 */ /* 0x000ea2000c1e1b00 */
[----:B------:R-:W-:Y:S01]  /*2040*/  IMAD.MOV.U32 R35, RZ, RZ, R14 ;  /* 0x000000ffff237224 */ /* 0x000fe200078e000e */
[----:B--2---:R-:W-:-:S14]  /*2050*/  DSETP.NEU.AND P0, PT, R6, R2, PT ;  /* 0x000000020600722a */ /* 0x004fdc0003f0d000 */
[----:B------:R-:W-:Y:S05]  /*2060*/  @!P0 BRA `(.L_x_16) ;  /* 0x0000000800608947 */ /* 0x000fea0003800000 */
[----:B------:R-:W-:Y:S05]  /*2070*/  EXIT ;  /* 0x000000000000794d */ /* 0x000fea0003800000 */
.L_x_11:
[----:B------:R-:W-:-:S05]  /*2080*/  VIADD R12, R3, 0xffffff4b ;  /* 0xffffff4b030c7836 */ /* 0x000fca0000000000 */
[----:B------:R-:W-:-:S04]  /*2090*/  ISETP.GT.U32.AND P0, PT, R12, -0xb5, PT ;  /* 0xffffff4b0c00780c */ /* 0x000fc80003f04070 */
[----:B------:R-:W-:-:S13]  /*20a0*/  ISETP.NE.OR P1, PT, R2, 0x1, P0 ;  /* 0x000000010200780c */ /* 0x000fda0000725670 */
[----:B------:R-:W-:Y:S05]  /*20b0*/  @P1 BRA `(.L_x_17) ;  /* 0x0000000400441947 */ /* 0x000fea0003800000 */
[----:B------:R-:W-:Y:S01]  /*20c0*/  SHF.R.U32.HI R3, RZ, 0x2, R8 ;  /* 0x00000002ff037819 */ /* 0x000fe20000011608 */
[----:B------:R-:W-:Y:S01]  /*20d0*/  IMAD.MOV.U32 R20, RZ, RZ, 0x0 ;  /* 0x00000000ff147424 */ /* 0x000fe200078e00ff */
[----:B------:R-:W-:Y:S01]  /*20e0*/  SHF.L.U32 R7, R4, 0x4, RZ ;  /* 0x0000000404077819 */ /* 0x000fe200000006ff */
[----:B------:R-:W-:Y:S01]  /*20f0*/  IMAD.MOV.U32 R21, RZ, RZ, 0x3ca00000 ;  /* 0x3ca00000ff157424 */ /* 0x000fe200078e00ff */
[----:B------:R-:W-:Y:S01]  /*2100*/  LOP3.LUT R3, R3, R8, RZ, 0x3c, !PT ;  /* 0x0000000803037212 */ /* 0x000fe200078e3cff */
[----:B------:R-:W-:Y:S01]  /*2110*/  BSSY.RECONVERGENT B0, `(.L_x_18) ;  /* 0x000003f000007945 */ /* 0x000fe20003800200 */
[----:B------:R-:W-:Y:S01]  /*2120*/  SHF.R.U32.HI R6, RZ, 0x2, R5 ;  /* 0x00000002ff067819 */ /* 0x000fe20000011605 */
[----:B------:R-:W-:Y:S02]  /*2130*/  IMAD.MOV.U32 R35, RZ, RZ, RZ ;  /* 0x000000ffff237224 */ /* 0x000fe400078e00ff */
[----:B------:R-:W-:Y:S01]  /*2140*/  IMAD.SHL.U32 R2, R3, 0x2, RZ ;  /* 0x0000000203027824 */ /* 0x000fe200078e00ff */
[----:B------:R-:W-:-:S04]  /*2150*/  LOP3.LUT R6, R6, R5, RZ, 0x3c, !PT ;  /* 0x0000000506067212 */ /* 0x000fc800078e3cff */
[----:B------:R-:W-:-:S04]  /*2160*/  LOP3.LUT R2, R4, R7, R2, 0x96, !PT ;  /* 0x0000000704027212 */ /* 0x000fc800078e9602 */
[----:B------:R-:W-:Y:S01]  /*2170*/  LOP3.LUT R12, R2, R3, RZ, 0x3c, !PT ;  /* 0x00000003020c7212 */ /* 0x000fe200078e3cff */
[----:B------:R-:W-:Y:S01]  /*2180*/  IMAD.SHL.U32 R2, R6, 0x2, RZ ;  /* 0x0000000206027824 */ /* 0x000fe200078e00ff */
[----:B------:R-:W-:Y:S02]  /*2190*/  SHF.R.U32.HI R3, RZ, 0x2, R10 ;  /* 0x00000002ff037819 */ /* 0x000fe4000001160a */
[----:B------:R-:W-:Y:S01]  /*21a0*/  IADD3 R19, PT, PT, R9, 0x587c5, R12 ;  /* 0x000587c509137810 */ /* 0x000fe20007ffe00c */
[----:B------:R-:W-:Y:S01]  /*21b0*/  IMAD.SHL.U32 R7, R12, 0x10, RZ ;  /* 0x000000100c077824 */ /* 0x000fe200078e00ff */
[----:B------:R-:W-:-:S04]  /*21c0*/  LOP3.LUT R3, R3, R10, RZ, 0x3c, !PT ;  /* 0x0000000a03037212 */ /* 0x000fc800078e3cff */
[----:B------:R-:W-:Y:S01]  /*21d0*/  LOP3.LUT R7, R6, R2, R7, 0x96, !PT ;  /* 0x0000000206077212 */ /* 0x000fe200078e9607 */
[----:B------:R-:W-:-:S03]  /*21e0*/  IMAD.SHL.U32 R6, R3, 0x2, RZ ;  /* 0x0000000203067824 */ /* 0x000fc600078e00ff */
[----:B------:R-:W-:Y:S02]  /*21f0*/  LOP3.LUT R13, R7, R12, RZ, 0x3c, !PT ;  /* 0x0000000c070d7212 */ /* 0x000fe400078e3cff */
[----:B------:R-:W-:-:S03]  /*2200*/  SHF.R.U32.HI R7, RZ, 0x2, R0 ;  /* 0x00000002ff077819 */ /* 0x000fc60000011600 */
[----:B------:R-:W-:Y:S01]  /*2210*/  IMAD.SHL.U32 R2, R13, 0x10, RZ ;  /* 0x000000100d027824 */ /* 0x000fe200078e00ff */
[----:B------:R-:W-:-:S04]  /*2220*/  LOP3.LUT R7, R7, R0, RZ, 0x3c, !PT ;  /* 0x0000000007077212 */ /* 0x000fc800078e3cff */
[----:B------:R-:W-:Y:S02]  /*2230*/  LOP3.LUT R2, R3, R6, R2, 0x96, !PT ;  /* 0x0000000603027212 */ /* 0x000fe400078e9602 */
[----:B------:R-:W-:Y:S02]  /*2240*/  IADD3 R3, PT, PT, R9, 0xb0f8a, R13 ;  /* 0x000b0f8a09037810 */ /* 0x000fe40007ffe00d */
[----:B------:R-:W-:Y:S01]  /*2250*/  LOP3.LUT R6, R2, R13, RZ, 0x3c, !PT ;  /* 0x0000000d02067212 */ /* 0x000fe200078e3cff */
[----:B------:R-:W-:Y:S02]  /*2260*/  IMAD.SHL.U32 R13, R7, 0x2, RZ ;  /* 0x00000002070d7824 */ /* 0x000fe400078e00ff */
[----:B------:R-:W-:Y:S01]  /*2270*/  IMAD.WIDE.U32 R2, R3, 0x200000, RZ ;  /* 0x0020000003027825 */ /* 0x000fe200078e00ff */
[----:B------:R-:W-:Y:S02]  /*2280*/  SHF.L.U32 R12, R6, 0x4, RZ ;  /* 0x00000004060c7819 */ /* 0x000fe400000006ff */
[----:B------:R-:W-:-:S02]  /*2290*/  IADD3 R15, PT, PT, R9, 0x10974f, R6 ;  /* 0x0010974f090f7810 */ /* 0x000fc40007ffe006 */
[----:B------:R-:W-:Y:S01]  /*22a0*/  LOP3.LUT R18, R2, R19, RZ, 0x3c, !PT ;  /* 0x0000001302127212 */ /* 0x000fe200078e3cff */
[----:B------:R-:W-:Y:S01]  /*22b0*/  IMAD.MOV.U32 R19, RZ, RZ, R3 ;  /* 0x000000ffff137224 */ /* 0x000fe200078e0003 */
[----:B------:R-:W-:-:S04]  /*22c0*/  LOP3.LUT R13, R7, R13, R12, 0x96, !PT ;  /* 0x0000000d070d7212 */ /* 0x000fc800078e960c */
[----:B------:R-:W-:Y:S01]  /*22d0*/  LOP3.LUT R2, R13, R6, RZ, 0x3c, !PT ;  /* 0x000000060d027212 */ /* 0x000fe200078e3cff */
[----:B------:R-:W0:Y:S03]  /*22e0*/  I2F.F64.U64 R18, R18 ;  /* 0x0000001200127312 */ /* 0x000e260000301800 */
[----:B------:R-:W-:-:S05]  /*22f0*/  IADD3 R2, PT, PT, R9, 0x161f14, R2 ;  /* 0x00161f1409027810 */ /* 0x000fca0007ffe002 */
[----:B------:R-:W-:-:S03]  /*2300*/  IMAD.WIDE.U32 R2, R2, 0x200000, RZ ;  /* 0x0020000002027825 */ /* 0x000fc600078e00ff */
[----:B------:R-:W-:Y:S01]  /*2310*/  LOP3.LUT R14, R2, R15, RZ, 0x3c, !PT ;  /* 0x0000000f020e7212 */ /* 0x000fe200078e3cff */
[----:B------:R-:W-:Y:S01]  /*2320*/  IMAD.MOV.U32 R15, RZ, RZ, R3 ;  /* 0x000000ffff0f7224 */ /* 0x000fe200078e0003 */
[----:B0-----:R-:W-:Y:S01]  /*2330*/  DFMA R12, R18, R20, 5.5511151231257827021e-17 ;  /* 0x3c900000120c742b */ /* 0x001fe20000000014 */
[----:B------:R-:W0:Y:S01]  /*2340*/  LDC.64 R2, c[0x0][0x3e0] ;  /* 0x0000f800ff027b82 */ /* 0x000e220000000a00 */
[----:B------:R-:W-:Y:S01]  /*2350*/  IMAD.MOV.U32 R18, RZ, RZ, 0x31 ;  /* 0x00000031ff127424 */ /* 0x000fe200078e00ff */
[----:B------:R-:W1:Y:S05]  /*2360*/  I2F.F64.U64 R6, R14 ;  /* 0x0000000e00067312 */ /* 0x000e6a0000301800 */
[----:B------:R-:W-:-:S06]  /*2370*/  DMUL R12, R12, 179 ;  /* 0x406660000c0c7828 */ /* 0x000fcc0000000000 */
[----:B------:R2:W3:Y:S01]  /*2380*/  F2I.F64.CEIL R19, R12 ;  /* 0x0000000c00137311 */ /* 0x0004e20000309100 */
[----:B-1----:R-:W-:-:S11]  /*2390*/  DFMA R6, R6, R20, 5.5511151231257827021e-17 ;  /* 0x3c9000000606742b */ /* 0x002fd60000000014 */
.L_x_21:
[----:B--2---:R-:W-:-:S04]  /*23a0*/  IADD3 R12, PT, PT, -R35, R18, RZ ;  /* 0x00000012230c7210 */ /* 0x004fc80007ffe1ff */
[----:B------:R-:W-:-:S04]  /*23b0*/  LEA.HI R12, R12, R12, RZ, 0x1 ;  /* 0x0000000c0c0c7211 */ /* 0x000fc800078f08ff */
[----:B------:R-:W-:-:S05]  /*23c0*/  LEA.HI.SX32 R15, R12, R35, 0x1f ;  /* 0x000000230c0f7211 */ /* 0x000fca00078ffaff */
[----:B---3--:R-:W-:-:S04]  /*23d0*/  IMAD R13, R19, 0x32, R15 ;  /* 0x00000032130d7824 */ /* 0x008fc800078e020f */
        /* <DEDUP_REMOVED lines=10> */
[----:B------:R-:W-:Y:S02]  /*2480*/  IMAD.MOV.U32 R12, RZ, RZ, R35 ;  /* 0x000000ffff0c7224 */ /* 0x000fe400078e0023 */
[----:B------:R-:W-:-:S03]  /*2490*/  IMAD.MOV.U32 R35, RZ, RZ, R15 ;  /* 0x000000ffff237224 */ /* 0x000fc600078e000f */
[----:B------:R-:W-:Y:S01]  /*24a0*/  @P1 SEL R18, R15, R14, P0 ;  /* 0x0000000e0f121207 */ /* 0x000fe20000000000 */
[----:B------:R-:W-:-:S07]  /*24b0*/  @P1 IMAD.MOV.U32 R35, RZ, RZ, R12 ;  /* 0x000000ffff231224 */ /* 0x000fce00078e000c */
.L_x_20:
[----:B------:R-:W-:Y:S05]  /*24c0*/  BSYNC.RECONVERGENT B1 ;  /* 0x0000000000017941 */ /* 0x000fea0003800200 */
.L_x_19:
[----:B------:R-:W-:-:S04]  /*24d0*/  IADD3 R13, PT, PT, R35, 0x1, RZ ;  /* 0x00000001230d7810 */ /* 0x000fc80007ffe0ff */
[----:B------:R-:W-:-:S13]  /*24e0*/  ISETP.GE.AND P0, PT, R13, R18, PT ;  /* 0x000000120d00720c */ /* 0x000fda0003f06270 */
[----:B------:R-:W-:Y:S05]  /*24f0*/  @!P0 BRA `(.L_x_21) ;  /* 0xfffffffc00a88947 */ /* 0x000fea000383ffff */
[----:B------:R-:W-:Y:S05]  /*2500*/  BSYNC.RECONVERGENT B0 ;  /* 0x0000000000007941 */ /* 0x000fea0003800200 */
.L_x_18:
[----:B------:R-:W-:-:S04]  /*2510*/  IMAD R13, R19, 0x32, R35 ;  /* 0x00000032130d7824 */ /* 0x000fc800078e0223 */
[----:B------:R-:W-:-:S06]  /*2520*/  IMAD.WIDE R12, R13, 0x8, R2 ;  /* 0x000000080d0c7825 */ /* 0x000fcc00078e0202 */
[----:B------:R-:W2:Y:S02]  /*2530*/  LDG.E.64 R12, desc[UR36][R12.64] ;  /* 0x000000240c0c7981 */ /* 0x000ea4000c1e1b00 */
[----:B--2---:R-:W-:-:S14]  /*2540*/  DSETP.NEU.AND P0, PT, R12, R6, PT ;  /* 0x000000060c00722a */ /* 0x004fdc0003f0d000 */
[----:B------:R-:W-:Y:S05]  /*2550*/  @!P0 BRA `(.L_x_16) ;  /* 0x0000000400248947 */ /* 0x000fea0003800000 */
[----:B------:R-:W-:-:S04]  /*2560*/  IMAD R13, R19, 0x32, R18 ;  /* 0x00000032130d7824 */ /* 0x000fc800078e0212 */
[----:B------:R-:W-:-:S06]  /*2570*/  IMAD.WIDE R2, R13, 0x8, R2 ;  /* 0x000000080d027825 */ /* 0x000fcc00078e0202 */
[----:B------:R-:W2:Y:S01]  /*2580*/  LDG.E.64 R2, desc[UR36][R2.64] ;  /* 0x0000002402027981 */ /* 0x000ea2000c1e1b00 */
[----:B------:R-:W-:Y:S01]  /*2590*/  IMAD.MOV.U32 R35, RZ, RZ, R18 ;  /* 0x000000ffff237224 */ /* 0x000fe200078e0012 */
[----:B--2---:R-:W-:-:S14]  /*25a0*/  DSETP.NEU.AND P0, PT, R2, R6, PT ;  /* 0x000000060200722a */ /* 0x004fdc0003f0d000 */
[----:B------:R-:W-:Y:S05]  /*25b0*/  @!P0 BRA `(.L_x_16) ;  /* 0x00000004000c8947 */ /* 0x000fea0003800000 */
[----:B------:R-:W-:Y:S05]  /*25c0*/  EXIT ;  /* 0x000000000000794d */ /* 0x000fea0003800000 */
.L_x_17:
[----:B------:R-:W-:-:S13]  /*25d0*/  ISETP.LT.OR P0, PT, R2, 0x2, P0 ;  /* 0x000000020200780c */ /* 0x000fda0000701670 */
[----:B------:R-:W-:Y:S05]  /*25e0*/  @P0 BRA `(.L_x_22) ;  /* 0x00000010003c0947 */ /* 0x000fea0003800000 */
[----:B------:R-:W-:Y:S01]  /*25f0*/  SHF.R.U32.HI R7, RZ, 0x2, R8 ;  /* 0x00000002ff077819 */ /* 0x000fe20000011608 */
[----:B------:R-:W-:Y:S01]  /*2600*/  IMAD.SHL.U32 R13, R4, 0x10, RZ ;  /* 0x00000010040d7824 */ /* 0x000fe200078e00ff */
[----:B------:R-:W-:Y:S01]  /*2610*/  SHF.R.U32.HI R12, RZ, 0x2, R5 ;  /* 0x00000002ff0c7819 */ /* 0x000fe20000011605 */
[----:B------:R-:W-:Y:S01]  /*2620*/  IMAD.MOV.U32 R15, RZ, RZ, 0x3ca00000 ;  /* 0x3ca00000ff0f7424 */ /* 0x000fe200078e00ff */
[----:B------:R-:W-:Y:S01]  /*2630*/  LOP3.LUT R7, R7, R8, RZ, 0x3c, !PT ;  /* 0x0000000807077212 */ /* 0x000fe200078e3cff */
[----:B------:R-:W-:Y:S01]  /*2640*/  IMAD.MOV.U32 R19, RZ, RZ, 0x32 ;  /* 0x00000032ff137424 */ /* 0x000fe200078e00ff */
[----:B------:R-:W-:Y:S01]  /*2650*/  VIMNMX R3, PT, PT, R3, 0x1, !PT ;  /* 0x0000000103037848 */ /* 0x000fe20007fe0100 */
[----:B------:R-:W-:Y:S01]  /*2660*/  BSSY.RECONVERGENT B0, `(.L_x_23) ;  /* 0x000002d000007945 */ /* 0x000fe20003800200 */
[----:B------:R-:W-:Y:S01]  /*2670*/  MOV R14, 0x0 ;  /* 0x00000000000e7802 */ /* 0x000fe20000000f00 */
[----:B------:R-:W-:Y:S01]  /*2680*/  IMAD.SHL.U32 R6, R7, 0x2, RZ ;  /* 0x0000000207067824 */ /* 0x000fe200078e00ff */
[----:B------:R-:W-:Y:S01]  /*2690*/  VIMNMX R3, PT, PT, R3, 0xb4, PT ;  /* 0x000000b403037848 */ /* 0x000fe20003fe0100 */
[----:B------:R-:W-:-:S03]  /*26a0*/  IMAD.MOV.U32 R35, RZ, RZ, RZ ;  /* 0x000000ffff237224 */ /* 0x000fc600078e00ff */
[----:B------:R-:W-:Y:S01]  /*26b0*/  LOP3.LUT R6, R4, R13, R6, 0x96, !PT ;  /* 0x0000000d04067212 */ /* 0x000fe200078e9606 */
[----:B------:R-:W-:Y:S01]  /*26c0*/  IMAD R18, R2, 0xb4, R3 ;  /* 0x000000b402127824 */ /* 0x000fe200078e0203 */
[----:B------:R-:W-:Y:S02]  /*26d0*/  LOP3.LUT R13, R12, R5, RZ, 0x3c, !PT ;  /* 0x000000050c0d7212 */ /* 0x000fe400078e3cff */
[----:B------:R-:W-:Y:S01]  /*26e0*/  LOP3.LUT R12, R6, R7, RZ, 0x3c, !PT ;  /* 0x00000007060c7212 */ /* 0x000fe200078e3cff */
[----:B------:R-:W-:Y:S02]  /*26f0*/  IMAD R18, R18, R19, -0x235a ;  /* 0xffffdca612127424 */ /* 0x000fe400078e0213 */
[----:B------:R-:W-:Y:S02]  /*2700*/  IMAD.SHL.U32 R7, R13, 0x2, RZ ;  /* 0x000000020d077824 */ /* 0x000fe400078e00ff */
        /* <DEDUP_REMOVED lines=11> */
[----:B------:R-:W-:-:S10]  /*27c0*/  IMAD.MOV.U32 R14, RZ, RZ, 0x31 ;  /* 0x00000031ff0e7424 */ /* 0x000fd400078e00ff */
.L_x_26:
[----:B------:R-:W-:-:S05]  /*27d0*/  IMAD.IADD R12, R14, 0x1, -R35 ;  /* 0x000000010e0c7824 */ /* 0x000fca00078e0a23 */
[----:B------:R-:W-:-:S04]  /*27e0*/  LEA.HI R12, R12, R12, RZ, 0x1 ;  /* 0x0000000c0c0c7211 */ /* 0x000fc800078f08ff */
[----:B------:R-:W-:-:S05]  /*27f0*/  LEA.HI.SX32 R19, R12, R35, 0x1f ;  /* 0x000000230c137211 */ /* 0x000fca00078ffaff */
[----:B------:R-:W-:-:S04]  /*2800*/  IMAD.IADD R13, R18, 0x1, R19 ;  /* 0x00000001120d7824 */ /* 0x000fc800078e0213 */
[----:B0-----:R-:W-:-:S06]  /*2810*/  IMAD.WIDE R12, R13, 0x8, R6 ;  /* 0x000000080d0c7825 */ /* 0x001fcc00078e0206 */
[----:B------:R-:W2:Y:S01]  /*2820*/  LDG.E.64 R12, desc[UR36][R12.64] ;  /* 0x000000240c0c7981 */ /* 0x000ea2000c1e1b00 */
[----:B------:R-:W-:Y:S01]  /*2830*/  BSSY.RECONVERGENT B1, `(.L_x_24) ;  /* 0x000000c000017945 */ /* 0x000fe20003800200 */
[----:B------:R-:W-:Y:S01]  /*2840*/  MOV R15, R14 ;  /* 0x0000000e000f7202 */ /* 0x000fe20000000f00 */
        /* <DEDUP_REMOVED lines=10> */
.L_x_25:
[----:B------:R-:W-:Y:S05]  /*28f0*/  BSYNC.RECONVERGENT B1 ;  /* 0x0000000000017941 */ /* 0x000fea0003800200 */
.L_x_24:
[----:B------:R-:W-:-:S05]  /*2900*/  VIADD R13, R35, 0x1 ;  /* 0x00000001230d7836 */ /* 0x000fca0000000000 */
[----:B------:R-:W-:-:S13]  /*2910*/  ISETP.GE.AND P0, PT, R13, R14, PT ;  /* 0x0000000e0d00720c */ /* 0x000fda0003f06270 */
[----:B------:R-:W-:Y:S05]  /*2920*/  @!P0 BRA `(.L_x_26) ;  /* 0xfffffffc00a88947 */ /* 0x000fea000383ffff */
[----:B------:R-:W-:Y:S05]  /*2930*/  BSYNC.RECONVERGENT B0 ;  /* 0x0000000000007941 */ /* 0x000fea0003800200 */
.L_x_23:
[----:B------:R-:W-:-:S05]  /*2940*/  IADD3 R13, PT, PT, R35, R18, RZ ;  /* 0x00000012230d7210 */ /* 0x000fca0007ffe0ff */
[----:B------:R-:W-:-:S06]  /*2950*/  IMAD.WIDE R12, R13, 0x8, R6 ;  /* 0x000000080d0c7825 */ /* 0x000fcc00078e0206 */
[----:B------:R-:W2:Y:S02]  /*2960*/  LDG.E.64 R12, desc[UR36][R12.64] ;  /* 0x000000240c0c7981 */ /* 0x000ea4000c1e1b00 */
[----:B--2---:R-:W-:-:S14]  /*2970*/  DSETP.NEU.AND P0, PT, R12, R2, PT ;  /* 0x000000020c00722a */ /* 0x004fdc0003f0d000 */
[----:B------:R-:W-:Y:S05]  /*2980*/  @!P0 BRA `(.L_x_16) ;  /* 0x0000000000188947 */ /* 0x000fea0003800000 */
[----:B------:R-:W-:-:S04]  /*2990*/  IMAD.IADD R13, R18, 0x1, R14 ;  /* 0x00000001120d7824 */ /* 0x000fc800078e020e */
[----:B------:R-:W-:-:S06]  /*29a0*/  IMAD.WIDE R6, R13, 0x8, R6 ;  /* 0x000000080d067825 */ /* 0x000fcc00078e0206 */
[----:B------:R-:W2:Y:S02]  /*29b0*/  LDG.E.64 R6, desc[UR36][R6.64] ;  /* 0x0000002406067981 */ /* 0x000ea4000c1e1b00 */
[----:B--2---:R-:W-:-:S14]  /*29c0*/  DSETP.NEU.AND P0, PT, R6, R2, PT ;  /* 0x000000020600722a */ /* 0x004fdc0003f0d000 */
[----:B------:R-:W-:Y:S05]  /*29d0*/  @P0 EXIT ;  /* 0x000000000000094d */ /* 0x000fea0003800000 */
[----:B------:R-:W-:-:S07]  /*29e0*/  IMAD.MOV.U32 R35, RZ, RZ, R14 ;  /* 0x000000ffff237224 */ /* 0x000fce00078e000e */
.L_x_16:
[----:B------:R-:W-:Y:S05]  /*29f0*/  BSYNC.RECONVERGENT B6 ;  /* 0x0000000000067941 */ /* 0x000fea0003800200 */
.L_x_10:
[----:B------:R-:W-:-:S13]  /*2a00*/  ISETP.GE.AND P0, PT, R35, 0x1, PT ;  /* 0x000000012300780c */ /* 0x000fda0003f06270 */
[----:B------:R-:W-:Y:S05]  /*2a10*/  @!P0 EXIT ;  /* 0x000000000000894d */ /* 0x000fea0003800000 */
[----:B------:R-:W0:Y:S01]  /*2a20*/  MUFU.RCP64H R3, 17.6999969482421875 ;  /* 0x4031b33300037908 */ /* 0x000e220000001800 */
[----:B------:R-:W-:Y:S01]  /*2a30*/  IMAD.MOV.U32 R12, RZ, RZ, 0x33333333 ;  /* 0x33333333ff0c7424 */ /* 0x000fe200078e00ff */
[----:B------:R-:W1:Y:S01]  /*2a40*/  LDCU.64 UR4, c[0x0][0x380] ;  /* 0x00007000ff0477ac */ /* 0x000e620008000a00 */
[----:B------:R-:W-:Y:S01]  /*2a50*/  IMAD.MOV.U32 R13, RZ, RZ, 0x4031b333 ;  /* 0x4031b333ff0d7424 */ /* 0x000fe200078e00ff */
[----:B------:R-:W2:Y:S01]  /*2a60*/  LDC R14, c[0x0][0x384] ;  /* 0x0000e100ff0e7b82 */ /* 0x000ea20000000800 */
[----:B------:R-:W-:-:S06]  /*2a70*/  IMAD.MOV.U32 R2, RZ, RZ, 0x1 ;  /* 0x00000001ff027424 */ /* 0x000fcc00078e00ff */
[----:B0-----:R-:W-:-:S08]  /*2a80*/  DFMA R6, R2, -R12, 1 ;  /* 0x3ff000000206742b */ /* 0x001fd0000000080c */
[----:B------:R-:W-:Y:S01]  /*2a90*/  DFMA R6, R6, R6, R6 ;  /* 0x000000060606722b */ /* 0x000fe20000000006 */
[----:B--2---:R-:W-:-:S07]  /*2aa0*/  FSETP.GEU.AND P1, PT, |R14|, 6.5827683646048100446e-37, PT ;  /* 0x036000000e00780b */ /* 0x004fce0003f2e200 */
[----:B------:R-:W-:-:S08]  /*2ab0*/  DFMA R6, R2, R6, R2 ;  /* 0x000000060206722b */ /* 0x000fd00000000002 */
[----:B------:R-:W-:-:S08]  /*2ac0*/  DFMA R2, R6, -R12, 1 ;  /* 0x3ff000000602742b */ /* 0x000fd0000000080c */
[----:B------:R-:W-:-:S08]  /*2ad0*/  DFMA R2, R6, R2, R6 ;  /* 0x000000020602722b */ /* 0x000fd00000000006 */
[----:B-1----:R-:W-:-:S08]  /*2ae0*/  DMUL R6, R2, UR4 ;  /* 0x0000000402067c28 */ /* 0x002fd00008000000 */
[----:B------:R-:W-:-:S08]  /*2af0*/  DFMA R12, R6, -R12, UR4 ;  /* 0x00000004060c7e2b */ /* 0x000fd0000800080c */
[----:B------:R-:W-:-:S10]  /*2b00*/  DFMA R2, R2, R12, R6 ;  /* 0x0000000c0202722b */ /* 0x000fd40000000006 */
[----:B------:R-:W-:-:S05]  /*2b10*/  FFMA R6, RZ, 2.7765624523162841797, R3 ;  /* 0x4031b333ff067823 */ /* 0x000fca0000000003 */
[----:B------:R-:W-:-:S13]  /*2b20*/  FSETP.GT.AND P0, PT, |R6|, 1.469367938527859385e-39, PT ;  /* 0x001000000600780b */ /* 0x000fda0003f04200 */
[----:B------:R-:W-:Y:S05]  /*2b30*/  @P0 BRA P1, `(.L_x_27) ;  /* 0x0000000000200947 */ /* 0x000fea0000800000 */
[----:B------:R-:W0:Y:S01]  /*2b40*/  LDCU.64 UR4, c[0x0][0x380] ;  /* 0x00007000ff0477ac */ /* 0x000e220008000a00 */
[----:B------:R-:W-:Y:S01]  /*2b50*/  IMAD.MOV.U32 R14, RZ, RZ, 0x33333333 ;  /* 0x33333333ff0e7424 */ /* 0x000fe200078e00ff */
[----:B------:R-:W-:Y:S01]  /*2b60*/  MOV R12, 0x2bb0 ;  /* 0x00002bb0000c7802 */ /* 0x000fe20000000f00 */
[----:B------:R-:W-:Y:S01]  /*2b70*/  IMAD.MOV.U32 R21, RZ, RZ, 0x4031b333 ;  /* 0x4031b333ff157424 */ /* 0x000fe200078e00ff */
[----:B0-----:R-:W-:Y:S01]  /*2b80*/  MOV R22, UR4 ;  /* 0x0000000400167c02 */ /* 0x001fe20008000f00 */
[----:B------:R-:W-:-:S07]  /*2b90*/  IMAD.U32 R13, RZ, RZ, UR5 ;  /* 0x00000005ff0d7e24 */ /* 0x000fce000f8e00ff */
[----:B------:R-:W-:Y:S05]  /*2ba0*/  CALL.REL.NOINC `($__internal_0_$__cuda_sm20_div_rn_f64_full) ;  /* 0x0000000c00407944 */ /* 0x000fea0003c00000 */
[----:B------:R-:W-:-:S07]  /*2bb0*/  IMAD.MOV.U32 R2, RZ, RZ, R14 ;  /* 0x000000ffff027224 */ /* 0x000fce00078e000e */
.L_x_27:
[----:B------:R-:W-:Y:S01]  /*2bc0*/  DMUL R12, R2, 200 ;  /* 0x40690000020c7828 */ /* 0x000fe20000000000 */
[----:B------:R-:W0:Y:S01]  /*2bd0*/  LDC.64 R32, c[0x0][0x3f8] ;  /* 0x0000fe00ff207b82 */ /* 0x000e220000000a00 */
[----:B------:R-:W1:Y:S01]  /*2be0*/  LDCU UR4, c[0x0][0x400] ;  /* 0x00008000ff0477ac */ /* 0x000e620008000800 */
[----:B------:R-:W-:Y:S01]  /*2bf0*/  IMAD.MOV.U32 R15, RZ, RZ, 0xb4 ;  /* 0x000000b4ff0f7424 */ /* 0x000fe200078e00ff */
[----:B------:R-:W-:-:S06]  /*2c00*/  DMUL R6, RZ, 1 ;  /* 0x3ff00000ff067828 */ /* 0x000fcc0000000000 */
[----:B------:R-:W2:Y:S02]  /*2c10*/  F2I.F64.FLOOR R12, R12 ;  /* 0x0000000c000c7311 */ /* 0x000ea40000305100 */
[----:B--2---:R-:W-:Y:S01]  /*2c20*/  VIMNMX R2, PT, PT, R12, 0xc8, PT ;  /* 0x000000c80c027848 */ /* 0x004fe20003fe0100 */
[----:B0-----:R-:W-:-:S03]  /*2c30*/  IMAD.WIDE R32, R11, 0x4, R32 ;  /* 0x000000040b207825 */ /* 0x001fc600078e0220 */
[----:B------:R-:W-:Y:S01]  /*2c40*/  VIMNMX R2, PT, PT, R2, 0x1, !PT ;  /* 0x0000000102027848 */ /* 0x000fe20007fe0100 */
[----:B-1----:R-:W-:-:S04]  /*2c50*/  IMAD R11, R11, UR4, RZ ;  /* 0x000000040b0b7c24 */ /* 0x002fc8000f8e02ff */
[----:B------:R-:W-:Y:S02]  /*2c60*/  IMAD R15, R2, R15, -0xb5 ;  /* 0xffffff4b020f7424 */ /* 0x000fe400078e020f */
[----:B------:R-:W-:-:S07]  /*2c70*/  IMAD.MOV.U32 R2, RZ, RZ, RZ ;  /* 0x000000ffff027224 */ /* 0x000fce00078e00ff */
.L_x_38:
[----:B0-----:R-:W0:Y:S01]  /*2c80*/  LDC.64 R12, c[0x0][0x3c0] ;  /* 0x0000f000ff0c7b82 */ /* 0x001e220000000a00 */
[----:B------:R-:W-:Y:S01]  /*2c90*/  VIADD R2, R2, 0x1 ;  /* 0x0000000102027836 */ /* 0x000fe20000000000 */
[----:B------:R-:W-:Y:S01]  /*2ca0*/  BSSY.RECONVERGENT B0, `(.L_x_28) ;  /* 0x00000a1000007945 */ /* 0x000fe20003800200 */
[----:B------:R-:W-:-:S03]  /*2cb0*/  MOV R3, R4 ;  /* 0x0000000400037202 */ /* 0x000fc60000000f00 */
[----:B------:R-:W-:Y:S01]  /*2cc0*/  ISETP.NE.AND P1, PT, R2, R35, PT ;  /* 0x000000230200720c */ /* 0x000fe20003f25270 */
[----:B0-----:R-:W-:-:S14]  /*2cd0*/  DSETP.GEU.AND P0, PT, R12, 1, PT ;  /* 0x3ff000000c00742a */ /* 0x001fdc0003f0e000 */
[----:B------:R-:W-:Y:S05]  /*2ce0*/  @P0 BRA `(.L_x_29) ;  /* 0x0000000000800947 */ /* 0x000fea0003800000 */
[----:B------:R-:W-:Y:S01]  /*2cf0*/  SHF.R.U32.HI R19, RZ, 0x2, R8 ;  /* 0x00000002ff137819 */ /* 0x000fe20000011608 */
[----:B------:R-:W-:Y:S01]  /*2d00*/  IMAD.MOV.U32 R22, RZ, RZ, 0x0 ;  /* 0x00000000ff167424 */ /* 0x000fe200078e00ff */
[----:B------:R-:W-:Y:S01]  /*2d10*/  SHF.R.U32.HI R18, RZ, 0x2, R5 ;  /* 0x00000002ff127819 */ /* 0x000fe20000011605 */
[----:B------:R-:W-:Y:S01]  /*2d20*/  IMAD.MOV.U32 R23, RZ, RZ, 0x3ca00000 ;  /* 0x3ca00000ff177424 */ /* 0x000fe200078e00ff */
[----:B------:R-:W-:Y:S01]  /*2d30*/  LOP3.LUT R19, R19, R8, RZ, 0x3c, !PT ;  /* 0x0000000813137212 */ /* 0x000fe200078e3cff */
[----:B------:R-:W-:Y:S01]  /*2d40*/  IMAD.SHL.U32 R8, R4, 0x10, RZ ;  /* 0x0000001004087824 */ /* 0x000fe200078e00ff */
[----:B------:R-:W-:-:S03]  /*2d50*/  LOP3.LUT R18, R18, R5, RZ, 0x3c, !PT ;  /* 0x0000000512127212 */ /* 0x000fc600078e3cff */
[----:B------:R-:W-:-:S05]  /*2d60*/  IMAD.SHL.U32 R14, R19, 0x2, RZ ;  /* 0x00000002130e7824 */ /* 0x000fca00078e00ff */
[----:B------:R-:W-:Y:S01]  /*2d70*/  LOP3.LUT R19, R19, R14, R8, 0x96, !PT ;  /* 0x0000000e13137212 */ /* 0x000fe200078e9608 */
[----:B------:R-:W-:-:S03]  /*2d80*/  IMAD.SHL.U32 R8, R18, 0x2, RZ ;  /* 0x0000000212087824 */ /* 0x000fc600078e00ff */
[----:B------:R-:W-:-:S04]  /*2d90*/  LOP3.LUT R14, R19, R4, RZ, 0x3c, !PT ;  /* 0x00000004130e7212 */ /* 0x000fc800078e3cff */
[C---:B------:R-:W-:Y:S01]  /*2da0*/  IADD3 R21, PT, PT, R9.reuse, 0x587c5, R14 ;  /* 0x000587c509157810 */ /* 0x040fe20007ffe00e */
[----:B------:R-:W-:Y:S02]  /*2db0*/  IMAD.SHL.U32 R5, R14, 0x10, RZ ;  /* 0x000000100e057824 */ /* 0x000fe400078e00ff */
[----:B------:R-:W-:-:S03]  /*2dc0*/  VIADD R9, R9, 0xb0f8a ;  /* 0x000b0f8a09097836 */ /* 0x000fc60000000000 */
[----:B------:R-:W-:Y:S01]  /*2dd0*/  LOP3.LUT R5, R18, R8, R5, 0x96, !PT ;  /* 0x0000000812057212 */ /* 0x000fe200078e9605 */
[----:B------:R-:W-:Y:S02]  /*2de0*/  IMAD.MOV.U32 R8, RZ, RZ, R10 ;  /* 0x000000ffff087224 */ /* 0x000fe400078e000a */
[----:B------:R-:W-:Y:S01]  /*2df0*/  IMAD.MOV.U32 R10, RZ, RZ, R4 ;  /* 0x000000ffff0a7224 */ /* 0x000fe200078e0004 */
[----:B------:R-:W-:Y:S01]  /*2e00*/  LOP3.LUT R24, R5, R14, RZ, 0x3c, !PT ;  /* 0x0000000e05187212 */ /* 0x000fe200078e3cff */
[----:B------:R-:W-:Y:S02]  /*2e10*/  IMAD.MOV.U32 R5, RZ, RZ, R0 ;  /* 0x000000ffff057224 */ /* 0x000fe400078e0000 */
[----:B------:R-:W-:Y:S01]  /*2e20*/  IMAD.MOV.U32 R0, RZ, RZ, R14 ;  /* 0x000000ffff007224 */ /* 0x000fe200078e000e */
[----:B------:R-:W-:Y:S01]  /*2e30*/  MOV R4, R24 ;  /* 0x0000001800047202 */ /* 0x000fe20000000f00 */
[----:B------:R-:W-:-:S04]  /*2e40*/  IMAD.IADD R18, R24, 0x1, R9 ;  /* 0x0000000118127824 */ /* 0x000fc800078e0209 */
[----:B------:R-:W-:-:S03]  /*2e50*/  IMAD.WIDE.U32 R18, R18, 0x200000, RZ ;  /* 0x0020000012127825 */ /* 0x000fc600078e00ff */
[----:B------:R-:W-:Y:S02]  /*2e60*/  LOP3.LUT R20, R18, R21, RZ, 0x3c, !PT ;  /* 0x0000001512147212 */ /* 0x000fe400078e3cff */
[----:B------:R-:W-:-:S04]  /*2e70*/  MOV R21, R19 ;  /* 0x0000001300157202 */ /* 0x000fc80000000f00 */
[----:B------:R-:W0:Y:S02]  /*2e80*/  I2F.F64.U64 R18, R20 ;  /* 0x0000001400127312 */ /* 0x000e240000301800 */
[----:B0-----:R-:W-:-:S08]  /*2e90*/  DFMA R18, R18, R22, 5.5511151231257827021e-17 ;  /* 0x3c9000001212742b */ /* 0x001fd00000000016 */
[----:B------:R-:W-:-:S14]  /*2ea0*/  DSETP.GT.AND P0, PT, R18, R12, PT ;  /* 0x0000000c1200722a */ /* 0x000fdc0003f04000 */
[----:B------:R-:W-:Y:S05]  /*2eb0*/  @P0 BRA `(.L_x_30) ;  /* 0x0000000400fc0947 */ /* 0x000fea0003800000 */
[----:B------:R-:W-:Y:S02]  /*2ec0*/  IMAD.MOV.U32 R0, RZ, RZ, R14 ;  /* 0x000000ffff007224 */ /* 0x000fe400078e000e */
[----:B------:R-:W-:Y:S02]  /*2ed0*/  IMAD.MOV.U32 R4, RZ, RZ, R24 ;  /* 0x000000ffff047224 */ /* 0x000fe400078e0018 */
[----:B------:R-:W-:-:S07]  /*2ee0*/  IMAD.MOV.U32 R10, RZ, RZ, R3 ;  /* 0x000000ffff0a7224 */ /* 0x000fce00078e0003 */
.L_x_29:
        /* <DEDUP_REMOVED lines=8> */
[----:B------:R-:W-:-:S08]  /*2f70*/  DFMA R20, R12, R20, R12 ;  /* 0x000000140c14722b */ /* 0x000fd0000000000c */
[----:B------:R-:W-:Y:S02]  /*2f80*/  DFMA R12, R20, -R18, 1 ;  /* 0x3ff00000140c742b */ /* 0x000fe40000000812 */
[----:B------:R-:W-:-:S06]  /*2f90*/  DMUL R18, R6, UR4 ;  /* 0x0000000406127c28 */ /* 0x000fcc0008000000 */
[----:B------:R-:W-:-:S04]  /*2fa0*/  DFMA R12, R20, R12, R20 ;  /* 0x0000000c140c722b */ /* 0x000fc80000000014 */
[----:B------:R-:W-:-:S04]  /*2fb0*/  FSETP.GEU.AND P2, PT, |R19|, 6.5827683646048100446e-37, PT ;  /* 0x036000001300780b */ /* 0x000fc80003f4e200 */
[----:B------:R-:W-:-:S08]  /*2fc0*/  DMUL R20, R18, R12 ;  /* 0x0000000c12147228 */ /* 0x000fd00000000000 */
[----:B------:R-:W-:-:S08]  /*2fd0*/  DFMA R22, R20, -180, R18 ;  /* 0xc06680001416782b */ /* 0x000fd00000000012 */
[----:B------:R-:W-:-:S10]  /*2fe0*/  DFMA R12, R12, R22, R20 ;  /* 0x000000160c0c722b */ /* 0x000fd40000000014 */
[----:B------:R-:W-:-:S05]  /*2ff0*/  FFMA R3, RZ, 3.6015625, R13 ;  /* 0x40668000ff037823 */ /* 0x000fca000000000d */
[----:B------:R-:W-:-:S13]  /*3000*/  FSETP.GT.AND P0, PT, |R3|, 1.469367938527859385e-39, PT ;  /* 0x001000000300780b */ /* 0x000fda0003f04200 */
[----:B------:R-:W-:Y:S05]  /*3010*/  @P0 BRA P2, `(.L_x_31) ;  /* 0x0000000000200947 */ /* 0x000fea0001000000 */
[----:B------:R-:W-:Y:S01]  /*3020*/  MOV R22, R18 ;  /* 0x0000001200167202 */ /* 0x000fe20000000f00 */
[----:B------:R-:W-:Y:S01]  /*3030*/  IMAD.MOV.U32 R13, RZ, RZ, R19 ;  /* 0x000000ffff0d7224 */ /* 0x000fe200078e0013 */
[----:B------:R-:W-:Y:S01]  /*3040*/  MOV R12, 0x3080 ;  /* 0x00003080000c7802 */ /* 0x000fe20000000f00 */
[----:B------:R-:W-:Y:S02]  /*3050*/  IMAD.MOV.U32 R14, RZ, RZ, RZ ;  /* 0x000000ffff0e7224 */ /* 0x000fe400078e00ff */
[----:B------:R-:W-:-:S07]  /*3060*/  IMAD.MOV.U32 R21, RZ, RZ, 0x40668000 ;  /* 0x40668000ff157424 */ /* 0x000fce00078e00ff */
[----:B------:R-:W-:Y:S05]  /*3070*/  CALL.REL.NOINC `($__internal_0_$__cuda_sm20_div_rn_f64_full) ;  /* 0x00000008000c7944 */ /* 0x000fea0003c00000 */
[----:B------:R-:W-:Y:S02]  /*3080*/  IMAD.MOV.U32 R12, RZ, RZ, R14 ;  /* 0x000000ffff0c7224 */ /* 0x000fe400078e000e */
[----:B------:R-:W-:-:S07]  /*3090*/  IMAD.MOV.U32 R13, RZ, RZ, R3 ;  /* 0x000000ffff0d7224 */ /* 0x000fce00078e0003 */
.L_x_31:
        /* <DEDUP_REMOVED lines=15> */
[----:B------:R-:W-:Y:S01]  /*3190*/  MOV R14, R12 ;  /* 0x0000000c000e7202 */ /* 0x000fe20000000f00 */
[----:B------:R-:W-:Y:S01]  /*31a0*/  IMAD.MOV.U32 R21, RZ, RZ, R13 ;  /* 0x000000ffff157224 */ /* 0x000fe200078e000d */
[----:B------:R-:W-:Y:S01]  /*31b0*/  MOV R12, 0x31f0 ;  /* 0x000031f0000c7802 */ /* 0x000fe20000000f00 */
[----:B------:R-:W-:Y:S02]  /*31c0*/  IMAD.MOV.U32 R22, RZ, RZ, R16 ;  /* 0x000000ffff167224 */ /* 0x000fe400078e0010 */
[----:B------:R-:W-:-:S07]  /*31d0*/  IMAD.MOV.U32 R13, RZ, RZ, R17 ;  /* 0x000000ffff0d7224 */ /* 0x000fce00078e0011 */
[----:B------:R-:W-:Y:S05]  /*31e0*/  CALL.REL.NOINC `($__internal_0_$__cuda_sm20_div_rn_f64_full) ;  /* 0x0000000400b07944 */ /* 0x000fea0003c00000 */
[----:B------:R-:W-:Y:S02]  /*31f0*/  IMAD.MOV.U32 R18, RZ, RZ, R14 ;  /* 0x000000ffff127224 */ /* 0x000fe400078e000e */
[----:B------:R-:W-:-:S07]  /*3200*/  IMAD.MOV.U32 R19, RZ, RZ, R3 ;  /* 0x000000ffff137224 */ /* 0x000fce00078e0003 */
.L_x_33:
[----:B------:R-:W-:Y:S05]  /*3210*/  BSYNC.RECONVERGENT B1 ;  /* 0x0000000000017941 */ /* 0x000fea0003800200 */
.L_x_32:
[----:B------:R-:W-:Y:S01]  /*3220*/  SHF.R.U32.HI R3, RZ, 0x2, R8 ;  /* 0x00000002ff037819 */ /* 0x000fe20000011608 */
[----:B------:R-:W-:Y:S01]  /*3230*/  DMUL R18, R18, 180 ;  /* 0x4066800012127828 */ /* 0x000fe20000000000 */
[----:B------:R-:W-:Y:S01]  /*3240*/  SHF.R.U32.HI R14, RZ, 0x2, R5 ;  /* 0x00000002ff0e7819 */ /* 0x000fe20000011605 */
[----:B------:R-:W-:Y:S01]  /*3250*/  IMAD.MOV.U32 R22, RZ, RZ, 0x0 ;  /* 0x00000000ff167424 */ /* 0x000fe200078e00ff */
[----:B------:R-:W-:Y:S01]  /*3260*/  LOP3.LUT R12, R3, R8, RZ, 0x3c, !PT ;  /* 0x00000008030c7212 */ /* 0x000fe200078e3cff */
[----:B------:R-:W-:Y:S01]  /*3270*/  IMAD.SHL.U32 R3, R4, 0x10, RZ ;  /* 0x0000001004037824 */ /* 0x000fe200078e00ff */
[----:B------:R-:W-:Y:S01]  /*3280*/  BSSY.RECONVERGENT B1, `(.L_x_34) ;  /* 0x000002e000017945 */ /* 0x000fe20003800200 */
[----:B------:R-:W-:Y:S01]  /*3290*/  IMAD.MOV.U32 R23, RZ, RZ, 0x3ca00000 ;  /* 0x3ca00000ff177424 */ /* 0x000fe200078e00ff */
[----:B------:R-:W-:-:S03]  /*32a0*/  SHF.L.U32 R13, R12, 0x1, RZ ;  /* 0x000000010c0d7819 */ /* 0x000fc600000006ff */
[----:B------:R-:W0:Y:S01]  /*32b0*/  F2I.F64.FLOOR R18, R18 ;  /* 0x0000001200127311 */ /* 0x000e220000305100 */
[----:B------:R-:W-:Y:S02]  /*32c0*/  LOP3.LUT R3, R12, R13, R3, 0x96, !PT ;  /* 0x0000000d0c037212 */ /* 0x000fe400078e9603 */
[----:B------:R-:W-:Y:S02]  /*32d0*/  LOP3.LUT R12, R14, R5, RZ, 0x3c, !PT ;  /* 0x000000050e0c7212 */ /* 0x000fe400078e3cff */
[----:B------:R-:W-:-:S03]  /*32e0*/  LOP3.LUT R14, R3, R4, RZ, 0x3c, !PT ;  /* 0x00000004030e7212 */ /* 0x000fc600078e3cff */
[----:B------:R-:W-:Y:S01]  /*32f0*/  IMAD.SHL.U32 R13, R12, 0x2, RZ ;  /* 0x000000020c0d7824 */ /* 0x000fe200078e00ff */
[----:B------:R-:W-:Y:S01]  /*3300*/  IADD3 R21, PT, PT, R9, 0x587c5, R14 ;  /* 0x000587c509157810 */ /* 0x000fe20007ffe00e */
[----:B------:R-:W-:-:S05]  /*3310*/  IMAD.SHL.U32 R3, R14, 0x10, RZ ;  /* 0x000000100e037824 */ /* 0x000fca00078e00ff */
[----:B------:R-:W-:-:S04]  /*3320*/  LOP3.LUT R3, R12, R13, R3, 0x96, !PT ;  /* 0x0000000d0c037212 */ /* 0x000fc800078e9603 */
[----:B------:R-:W-:Y:S01]  /*3330*/  LOP3.LUT R12, R3, R14, RZ, 0x3c, !PT ;  /* 0x0000000e030c7212 */ /* 0x000fe200078e3cff */
[----:B------:R-:W-:Y:S01]  /*3340*/  IMAD.MOV.U32 R14, RZ, RZ, RZ ;  /* 0x000000ffff0e7224 */ /* 0x000fe200078e00ff */
[----:B0-----:R-:W-:Y:S02]  /*3350*/  VIMNMX R3, PT, PT, R18, 0xb4, PT ;  /* 0x000000b412037848 */ /* 0x001fe40003fe0100 */
[----:B------:R-:W-:Y:S02]  /*3360*/  IADD3 R12, PT, PT, R9, 0xb0f8a, R12 ;  /* 0x000b0f8a090c7810 */ /* 0x000fe40007ffe00c */
[----:B------:R-:W-:Y:S02]  /*3370*/  VIMNMX R24, PT, PT, R3, 0x1, !PT ;  /* 0x0000000103187848 */ /* 0x000fe40007fe0100 */
[----:B------:R-:W-:Y:S01]  /*3380*/  MOV R3, 0xbb7 ;  /* 0x00000bb700037802 */ /* 0x000fe20000000f00 */
[----:B------:R-:W-:-:S04]  /*3390*/  IMAD.WIDE.U32 R12, R12, 0x200000, RZ ;  /* 0x002000000c0c7825 */ /* 0x000fc800078e00ff */
[----:B------:R-:W-:Y:S01]  /*33a0*/  IMAD.IADD R24, R15, 0x1, R24 ;  /* 0x000000010f187824 */ /* 0x000fe200078e0218 */
[----:B------:R-:W-:Y:S01]  /*33b0*/  LOP3.LUT R20, R12, R21, RZ, 0x3c, !PT ;  /* 0x000000150c147212 */ /* 0x000fe200078e3cff */
[----:B------:R-:W-:-:S04]  /*33c0*/  IMAD.MOV.U32 R21, RZ, RZ, R13 ;  /* 0x000000ffff157224 */ /* 0x000fc800078e000d */
[----:B------:R-:W0:Y:S02]  /*33d0*/  I2F.F64.U64 R12, R20 ;  /* 0x00000014000c7312 */ /* 0x000e240000301800 */
[----:B0-----:R-:W-:-:S11]  /*33e0*/  DFMA R12, R12, R22, 5.5511151231257827021e-17 ;  /* 0x3c9000000c0c742b */ /* 0x001fd60000000016 */
.L_x_37:
[----:B------:R-:W0:Y:S01]  /*33f0*/  LDC.64 R18, c[0x0][0x3d8] ;  /* 0x0000f600ff127b82 */ /* 0x000e220000000a00 */
[----:B------:R-:W-:-:S05]  /*3400*/  IMAD.IADD R20, R3, 0x1, -R14 ;  /* 0x0000000103147824 */ /* 0x000fca00078e0a0e */
[----:B------:R-:W-:-:S04]  /*3410*/  LEA.HI R21, R20, R20, RZ, 0x1 ;  /* 0x0000001414157211 */ /* 0x000fc800078f08ff */
[----:B------:R-:W-:-:S05]  /*3420*/  LEA.HI.SX32 R23, R21, R14, 0x1f ;  /* 0x0000000e15177211 */ /* 0x000fca00078ffaff */
[----:B------:R-:W-:-:S04]  /*3430*/  IMAD R21, R24, 0xbb8, R23 ;  /* 0x00000bb818157824 */ /* 0x000fc800078e0217 */
        /* <DEDUP_REMOVED lines=14> */
.L_x_36:
[----:B------:R-:W-:Y:S05]  /*3520*/  BSYNC.RECONVERGENT B2 ;  /* 0x0000000000027941 */ /* 0x000fea0003800200 */
.L_x_35:
[----:B------:R-:W-:-:S05]  /*3530*/  VIADD R20, R14, 0x1 ;  /* 0x000000010e147836 */ /* 0x000fca0000000000 */
[----:B------:R-:W-:-:S13]  /*3540*/  ISETP.GE.AND P0, PT, R20, R3, PT ;  /* 0x000000031400720c */ /* 0x000fda0003f06270 */
[----:B------:R-:W-:Y:S05]  /*3550*/  @!P0 BRA `(.L_x_37) ;  /* 0xfffffffc00a48947 */ /* 0x000fea000383ffff */
[----:B------:R-:W-:Y:S05]  /*3560*/  BSYNC.RECONVERGENT B1 ;  /* 0x0000000000017941 */ /* 0x000fea0003800200 */
.L_x_34:
[----:B------:R-:W-:Y:S01]  /*3570*/  IMAD R21, R24, 0xbb8, R14 ;  /* 0x00000bb818157824 */ /* 0x000fe200078e020e */
[----:B------:R-:W0:Y:S03]  /*3580*/  LDCU.64 UR4, c[0x0][0x3c8] ;  /* 0x00007900ff0477ac */ /* 0x000e260008000a00 */
[----:B------:R-:W-:-:S06]  /*3590*/  IMAD.WIDE R20, R21, 0x8, R18 ;  /* 0x0000000815147825 */ /* 0x000fcc00078e0212 */
[----:B------:R-:W2:Y:S02]  /*35a0*/  LDG.E.64 R20, desc[UR36][R20.64] ;  /* 0x0000002414147981 */ /* 0x000ea4000c1e1b00 */
[----:B--2---:R-:W-:-:S14]  /*35b0*/  DSETP.NEU.AND P0, PT, R20, R12, PT ;  /* 0x0000000c1400722a */ /* 0x004fdc0003f0d000 */
[----:B------:R-:W-:Y:S02]  /*35c0*/  @P0 IMAD R23, R24, 0xbb8, R3 ;  /* 0x00000bb818170824 */ /* 0x000fe400078e0203 */
[----:B------:R-:W2:Y:S02]  /*35d0*/  LDG.E R24, desc[UR36][R32.64] ;  /* 0x0000002420187981 */ /* 0x000ea4000c1e1900 */
[----:B------:R-:W-:Y:S02]  /*35e0*/  @P0 IMAD.WIDE R18, R23, 0x8, R18 ;  /* 0x0000000817120825 */ /* 0x000fe400078e0212 */
[----:B------:R-:W1:Y:S04]  /*35f0*/  LDC.64 R22, c[0x0][0x3f0] ;  /* 0x0000fc00ff167b82 */ /* 0x000e680000000a00 */
[----:B------:R-:W3:Y:S02]  /*3600*/  @P0 LDG.E.64 R18, desc[UR36][R18.64] ;  /* 0x0000002412120981 */ /* 0x000ee4000c1e1b00 */
[----:B---3--:R-:W-:-:S06]  /*3610*/  @P0 DSETP.NEU.AND P2, PT, R18, R12, PT ;  /* 0x0000000c1200022a */ /* 0x008fcc0003f4d000 */
[----:B------:R-:W-:-:S04]  /*3620*/  @P0 SEL R14, R3, 0xffffffff, !P2 ;  /* 0xffffffff030e0807 */ /* 0x000fc80005000000 */
[----:B------:R-:W0:Y:S01]  /*3630*/  I2F.F64 R12, R14 ;  /* 0x0000000e000c7312 */ /* 0x000e220000201c00 */
[----:B--2---:R-:W-:-:S04]  /*3640*/  IMAD R21, R11, 0x32, R24 ;  /* 0x000000320b157824 */ /* 0x004fc800078e0218 */
[----:B-1----:R-:W-:Y:S01]  /*3650*/  IMAD.WIDE R20, R21, 0x8, R22 ;  /* 0x0000000815147825 */ /* 0x002fe200078e0216 */
[----:B0-----:R-:W-:-:S07]  /*3660*/  DADD R12, R12, UR4 ;  /* 0x000000040c0c7e29 */ /* 0x001fce0008000000 */
[----:B------:R0:W-:Y:S04]  /*3670*/  STG.E.64 desc[UR36][R20.64], R12 ;  /* 0x0000000c14007986 */ /* 0x0001e8000c101b24 */
[----:B------:R-:W2:Y:S02]  /*3680*/  LDG.E R3, desc[UR36][R32.64] ;  /* 0x0000002420037981 */ /* 0x000ea4000c1e1900 */
[----:B--2---:R-:W-:-:S05]  /*3690*/  VIADD R3, R3, 0x1 ;  /* 0x0000000103037836 */ /* 0x004fca0000000000 */
[----:B------:R0:W-:Y:S02]  /*36a0*/  STG.E desc[UR36][R32.64], R3 ;  /* 0x0000000320007986 */ /* 0x0001e4000c101924 */
.L_x_30:
[----:B------:R-:W-:Y:S05]  /*36b0*/  BSYNC.RECONVERGENT B0 ;  /* 0x0000000000007941 */ /* 0x000fea0003800200 */
.L_x_28:
[----:B------:R-:W-:Y:S05]  /*36c0*/  @P1 BRA `(.L_x_38) ;  /* 0xfffffff4006c1947 */ /* 0x000fea000383ffff */
[----:B------:R-:W-:Y:S05]  /*36d0*/  EXIT ;  /* 0x000000000000794d */ /* 0x000fea0003800000 */
.L_x_22:
[----:B------:R-:W0:Y:S02]  /*36e0*/  LDC.64 R4, c[0x4][0x48] ;  /* 0x01001200ff047b82 */ /* 0x000e240000000a00 */
[----:B0-----:R-:W2:Y:S02]  /*36f0*/  LDG.E.64 R10, desc[UR36][R4.64] ;  /* 0x00000024040a7981 */ /* 0x001ea4000c1e1b00 */
[----:B--2---:R-:W-:-:S05]  /*3700*/  IADD3 R8, P0, PT, R10, 0x1, RZ ;  /* 0x000000010a087810 */ /* 0x004fca0007f1e0ff */
[----:B------:R-:W-:Y:S01]  /*3710*/  IMAD.X R9, RZ, RZ, R11, P0 ;  /* 0x000000ffff097224 */ /* 0x000fe200000e060b */
[----:B------:R-:W-:-:S04]  /*3720*/  ISETP.GT.U32.AND P0, PT, R10, 0x8, PT ;  /* 0x000000080a00780c */ /* 0x000fc80003f04070 */
[----:B------:R0:W-:Y:S01]  /*3730*/  STG.E.64 desc[UR36][R4.64], R8 ;  /* 0x0000000804007986 */ /* 0x0001e2000c101b24 */
[----:B------:R-:W-:-:S13]  /*3740*/  ISETP.GT.AND.EX P0, PT, R11, RZ, PT, P0 ;  /* 0x000000ff0b00720c */ /* 0x000fda0003f04300 */
[----:B0-----:R-:W-:Y:S05]  /*3750*/  @P0 BRA `(.L_x_39) ;  /* 0x0000000000240947 */ /* 0x001fea0003800000 */
[----:B------:R-:W-:Y:S01]  /*3760*/  MOV R0, 0x0 ;  /* 0x0000000000007802 */ /* 0x000fe20000000f00 */
[----:B------:R0:W-:Y:S01]  /*3770*/  STL.64 [R1], R2 ;  /* 0x0000000201007387 */ /* 0x0001e20000100a00 */
[----:B------:R-:W1:Y:S02]  /*3780*/  LDCU.64 UR4, c[0x4][0x50] ;  /* 0x01000a00ff0477ac */ /* 0x000e640008000a00 */
[----:B------:R0:W2:Y:S01]  /*3790*/  LDC.64 R8, c[0x4][R0] ;  /* 0x0100000000087b82 */ /* 0x0000a20000000a00 */
[----:B-1----:R-:W-:Y:S02]  /*37a0*/  IMAD.U32 R4, RZ, RZ, UR4 ;  /* 0x00000004ff047e24 */ /* 0x002fe4000f8e00ff */
[----:B0-----:R-:W-:-:S07]  /*37b0*/  IMAD.U32 R5, RZ, RZ, UR5 ;  /* 0x00000005ff057e24 */ /* 0x001fce000f8e00ff */
[----:B------:R-:W-:-:S07]  /*37c0*/  LEPC R20, `(.L_x_40) ;  /* 0x000000001014794e */ /* 0x000fce0000000000 */
[----:B--2---:R-:W-:Y:S05]  /*37d0*/  CALL.ABS.NOINC R8 ;  /* 0x0000000008007343 */ /* 0x004fea0003c00000 */
.L_x_40:
[----:B------:R-:W-:Y:S05]  /*37e0*/  EXIT ;  /* 0x000000000000794d */ /* 0x000fea0003800000 */
.L_x_39:
[----:B------:R-:W-:-:S04]  /*37f0*/  ISETP.NE.U32.AND P0, PT, R8, 0xa, PT ;  /* 0x0000000a0800780c */ /* 0x000fc80003f05070 */
[----:B------:R-:W-:-:S13]  /*3800*/  ISETP.NE.AND.EX P0, PT, R9, RZ, PT, P0 ;  /* 0x000000ff0900720c */ /* 0x000fda0003f05300 */
[----:B------:R-:W-:Y:S05]  /*3810*/  @P0 EXIT ;  /* 0x000000000000094d */ /* 0x000fea0003800000 */
[----:B------:R-:W-:Y:S01]  /*3820*/  MOV R0, 0x0 ;  /* 0x0000000000007802 */ /* 0x000fe20000000f00 */
[----:B------:R-:W0:Y:S01]  /*3830*/  LDCU.64 UR4, c[0x4][0x58] ;  /* 0x01000b00ff0477ac */ /* 0x000e220008000a00 */
[----:B------:R-:W-:Y:S02]  /*3840*/  CS2R R6, SRZ ;  /* 0x0000000000067805 */ /* 0x000fe4000001ff00 */
[----:B------:R1:W2:Y:S01]  /*3850*/  LDC.64 R2, c[0x4][R0] ;  /* 0x0100000000027b82 */ /* 0x0002a20000000a00 */
[----:B0-----:R-:W-:Y:S01]  /*3860*/  MOV R4, UR4 ;  /* 0x0000000400047c02 */ /* 0x001fe20008000f00 */
[----:B-1----:R-:W-:-:S07]  /*3870*/  IMAD.U32 R5, RZ, RZ, UR5 ;  /* 0x00000005ff057e24 */ /* 0x002fce000f8e00ff */
[----:B------:R-:W-:-:S07]  /*3880*/  LEPC R20, `(.L_x_41) ;  /* 0x000000001014794e */ /* 0x000fce0000000000 */
[----:B--2---:R-:W-:Y:S05]  /*3890*/  CALL.ABS.NOINC R2 ;  /* 0x0000000002007343 */ /* 0x004fea0003c00000 */
.L_x_41:
[----:B------:R-:W-:Y:S05]  /*38a0*/  EXIT ;  /* 0x000000000000794d */ /* 0x000fea0003800000 */
        .weak           $__internal_0_$__cuda_sm20_div_rn_f64_full
        .type           $__internal_0_$__cuda_sm20_div_rn_f64_full,@function
        .size           $__internal_0_$__cuda_sm20_div_rn_f64_full,($_Z13pmt_calculateddddPdS_S_dddiS_S_PiS_S0_i$__internal_accurate_pow - $__internal_0_$__cuda_sm20_div_rn_f64_full)
$__internal_0_$__cuda_sm20_div_rn_f64_full:
[C---:B------:R-:W-:Y:S01]  /*38b0*/  FSETP.GEU.AND P0, PT, |R21|.reuse, 1.469367938527859385e-39, PT ;  /* 0x001000001500780b */ /* 0x040fe20003f0e200 */
[--C-:B------:R-:W-:Y:S01]  /*38c0*/  IMAD.MOV.U32 R20, RZ, RZ, R14.reuse ;  /* 0x000000ffff147224 */ /* 0x100fe200078e000e */
[----:B------:R-:W-:Y:S01]  /*38d0*/  LOP3.LUT R18, R21, 0x800fffff, RZ, 0xc0, !PT ;  /* 0x800fffff15127812 */ /* 0x000fe200078ec0ff */
[----:B------:R-:W-:Y:S01]  /*38e0*/  IMAD.MOV.U32 R23, RZ, RZ, R13 ;  /* 0x000000ffff177224 */ /* 0x000fe200078e000d */
[----:B------:R-:W-:Y:S01]  /*38f0*/  BSSY.RECONVERGENT B2, `(.L_x_42) ;  /* 0x0000055000027945 */ /* 0x000fe20003800200 */
[----:B------:R-:W-:Y:S01]  /*3900*/  IMAD.MOV.U32 R24, RZ, RZ, 0x1 ;  /* 0x00000001ff187424 */ /* 0x000fe200078e00ff */
[----:B------:R-:W-:Y:S01]  /*3910*/  LOP3.LUT R19, R18, 0x3ff00000, RZ, 0xfc, !PT ;  /* 0x3ff0000012137812 */ /* 0x000fe200078efcff */
[----:B------:R-:W-:Y:S01]  /*3920*/  IMAD.MOV.U32 R18, RZ, RZ, R14 ;  /* 0x000000ffff127224 */ /* 0x000fe200078e000e */
[C---:B------:R-:W-:Y:S01]  /*3930*/  FSETP.GEU.AND P3, PT, |R23|.reuse, 1.469367938527859385e-39, PT ;  /* 0x001000001700780b */ /* 0x040fe20003f6e200 */
[----:B------:R-:W-:Y:S01]  /*3940*/  IMAD.MOV.U32 R3, RZ, RZ, 0x1ca00000 ;  /* 0x1ca00000ff037424 */ /* 0x000fe200078e00ff */
[----:B------:R-:W-:-:S02]  /*3950*/  LOP3.LUT R13, R23, 0x7ff00000, RZ, 0xc0, !PT ;  /* 0x7ff00000170d7812 */ /* 0x000fc400078ec0ff */
[----:B------:R-:W-:Y:S01]  /*3960*/  LOP3.LUT R14, R21, 0x7ff00000, RZ, 0xc0, !PT ;  /* 0x7ff00000150e7812 */ /* 0x000fe200078ec0ff */
[----:B------:R-:W-:-:S03]  /*3970*/  @!P0 DMUL R18, R20, 8.98846567431157953865e+307 ;  /* 0x7fe0000014128828 */ /* 0x000fc60000000000 */
[----:B------:R-:W-:-:S03]  /*3980*/  ISETP.GE.U32.AND P2, PT, R13, R14, PT ;  /* 0x0000000e0d00720c */ /* 0x000fc60003f46070 */
[----:B------:R-:W0:Y:S02]  /*3990*/  MUFU.RCP64H R25, R19 ;  /* 0x0000001300197308 */ /* 0x000e240000001800 */
[----:B------:R-:W-:Y:S02]  /*39a0*/  @!P3 LOP3.LUT R28, R21, 0x7ff00000, RZ, 0xc0, !PT ;  /* 0x7ff00000151cb812 */ /* 0x000fe400078ec0ff */
[----:B------:R-:W-:Y:S02]  /*39b0*/  @!P0 LOP3.LUT R14, R19, 0x7ff00000, RZ, 0xc0, !PT ;  /* 0x7ff00000130e8812 */ /* 0x000fe400078ec0ff */
[----:B------:R-:W-:-:S04]  /*39c0*/  @!P3 ISETP.GE.U32.AND P4, PT, R13, R28, PT ;  /* 0x0000001c0d00b20c */ /* 0x000fc80003f86070 */
[----:B------:R-:W-:-:S04]  /*39d0*/  @!P3 SEL R29, R3, 0x63400000, !P4 ;  /* 0x63400000031db807 */ /* 0x000fc80006000000 */
[----:B------:R-:W-:Y:S01]  /*39e0*/  @!P3 LOP3.LUT R30, R29, 0x80000000, R23, 0xf8, !PT ;  /* 0x800000001d1eb812 */ /* 0x000fe200078ef817 */
[----:B0-----:R-:W-:-:S03]  /*39f0*/  DFMA R26, R24, -R18, 1 ;  /* 0x3ff00000181a742b */ /* 0x001fc60000000812 */
[----:B------:R-:W-:Y:S01]  /*3a00*/  @!P3 LOP3.LUT R31, R30, 0x100000, RZ, 0xfc, !PT ;  /* 0x001000001e1fb812 */ /* 0x000fe200078efcff */
[----:B------:R-:W-:-:S04]  /*3a10*/  @!P3 IMAD.MOV.U32 R30, RZ, RZ, RZ ;  /* 0x000000ffff1eb224 */ /* 0x000fc800078e00ff */
[----:B------:R-:W-:-:S08]  /*3a20*/  DFMA R26, R26, R26, R26 ;  /* 0x0000001a1a1a722b */ /* 0x000fd0000000001a */
[----:B------:R-:W-:Y:S01]  /*3a30*/  DFMA R26, R24, R26, R24 ;  /* 0x0000001a181a722b */ /* 0x000fe20000000018 */
[----:B------:R-:W-:Y:S02]  /*3a40*/  SEL R25, R3, 0x63400000, !P2 ;  /* 0x6340000003197807 */ /* 0x000fe40005000000 */
[----:B------:R-:W-:Y:S02]  /*3a50*/  MOV R24, R22 ;  /* 0x0000001600187202 */ /* 0x000fe40000000f00 */
[----:B------:R-:W-:-:S03]  /*3a60*/  LOP3.LUT R25, R25, 0x800fffff, R23, 0xf8, !PT ;  /* 0x800fffff19197812 */ /* 0x000fc600078ef817 */
[----:B------:R-:W-:-:S03]  /*3a70*/  DFMA R28, R26, -R18, 1 ;  /* 0x3ff000001a1c742b */ /* 0x000fc60000000812 */
[----:B------:R-:W-:-:S05]  /*3a80*/  @!P3 DFMA R24, R24, 2, -R30 ;  /* 0x400000001818b82b */ /* 0x000fca000000081e */
[----:B------:R-:W-:-:S05]  /*3a90*/  DFMA R28, R26, R28, R26 ;  /* 0x0000001c1a1c722b */ /* 0x000fca000000001a */
[----:B------:R-:W-:-:S03]  /*3aa0*/  @!P3 LOP3.LUT R13, R25, 0x7ff00000, RZ, 0xc0, !PT ;  /* 0x7ff00000190db812 */ /* 0x000fc600078ec0ff */
[----:B------:R-:W-:-:S08]  /*3ab0*/  DMUL R26, R28, R24 ;  /* 0x000000181c1a7228 */ /* 0x000fd00000000000 */
[----:B------:R-:W-:-:S08]  /*3ac0*/  DFMA R30, R26, -R18, R24 ;  /* 0x800000121a1e722b */ /* 0x000fd00000000018 */
[----:B------:R-:W-:Y:S01]  /*3ad0*/  DFMA R30, R28, R30, R26 ;  /* 0x0000001e1c1e722b */ /* 0x000fe2000000001a */
[----:B------:R-:W-:Y:S02]  /*3ae0*/  VIADD R26, R13, 0xffffffff ;  /* 0xffffffff0d1a7836 */ /* 0x000fe40000000000 */
[----:B------:R-:W-:-:S03]  /*3af0*/  VIADD R27, R14, 0xffffffff ;  /* 0xffffffff0e1b7836 */ /* 0x000fc60000000000 */
[----:B------:R-:W-:-:S04]  /*3b00*/  ISETP.GT.U32.AND P0, PT, R26, 0x7feffffe, PT ;  /* 0x7feffffe1a00780c */ /* 0x000fc80003f04070 */
[----:B------:R-:W-:-:S13]  /*3b10*/  ISETP.GT.U32.OR P0, PT, R27, 0x7feffffe, P0 ;  /* 0x7feffffe1b00780c */ /* 0x000fda0000704470 */
[----:B------:R-:W-:Y:S05]  /*3b20*/  @P0 BRA `(.L_x_43) ;  /* 0x0000000000700947 */ /* 0x000fea0003800000 */
[----:B------:R-:W-:Y:S01]  /*3b30*/  LOP3.LUT R23, R23, 0x7ff00000, RZ, 0xc0, !PT ;  /* 0x7ff0000017177812 */ /* 0x000fe200078ec0ff */
[----:B------:R-:W-:Y:S01]  /*3b40*/  IMAD.MOV.U32 R22, RZ, RZ, RZ ;  /* 0x000000ffff167224 */ /* 0x000fe200078e00ff */
[----:B------:R-:W-:-:S04]  /*3b50*/  LOP3.LUT R14, R21, 0x7ff00000, RZ, 0xc0, !PT ;  /* 0x7ff00000150e7812 */ /* 0x000fc800078ec0ff */
[CC--:B------:R-:W-:Y:S02]  /*3b60*/  VIADDMNMX R13, R23.reuse, -R14.reuse, 0xb9600000, !PT ;  /* 0xb9600000170d7446 */ /* 0x0c0fe4000780090e */
[----:B------:R-:W-:Y:S02]  /*3b70*/  ISETP.GE.U32.AND P0, PT, R23, R14, PT ;  /* 0x0000000e1700720c */ /* 0x000fe40003f06070 */
[----:B------:R-:W-:Y:S02]  /*3b80*/  VIMNMX R13, PT, PT, R13, 0x46a00000, PT ;  /* 0x46a000000d0d7848 */ /* 0x000fe40003fe0100 */
[----:B------:R-:W-:-:S05]  /*3b90*/  SEL R14, R3, 0x63400000, !P0 ;  /* 0x63400000030e7807 */ /* 0x000fca0004000000 */
[----:B------:R-:W-:-:S04]  /*3ba0*/  IMAD.IADD R3, R13, 0x1, -R14 ;  /* 0x000000010d037824 */ /* 0x000fc800078e0a0e */
[----:B------:R-:W-:-:S06]  /*3bb0*/  VIADD R23, R3, 0x7fe00000 ;  /* 0x7fe0000003177836 */ /* 0x000fcc0000000000 */
[----:B------:R-:W-:-:S10]  /*3bc0*/  DMUL R26, R30, R22 ;  /* 0x000000161e1a7228 */ /* 0x000fd40000000000 */
[----:B------:R-:W-:-:S13]  /*3bd0*/  FSETP.GTU.AND P0, PT, |R27|, 1.469367938527859385e-39, PT ;  /* 0x001000001b00780b */ /* 0x000fda0003f0c200 */
[----:B------:R-:W-:Y:S05]  /*3be0*/  @P0 BRA `(.L_x_44) ;  /* 0x0000000000940947 */ /* 0x000fea0003800000 */
[----:B------:R-:W-:Y:S01]  /*3bf0*/  DFMA R18, R30, -R18, R24 ;  /* 0x800000121e12722b */ /* 0x000fe20000000018 */
[----:B------:R-:W-:-:S09]  /*3c00*/  MOV R22, RZ ;  /* 0x000000ff00167202 */ /* 0x000fd20000000f00 */
[C---:B------:R-:W-:Y:S02]  /*3c10*/  FSETP.NEU.AND P0, PT, R19.reuse, RZ, PT ;  /* 0x000000ff1300720b */ /* 0x040fe40003f0d000 */
[----:B------:R-:W-:-:S04]  /*3c20*/  LOP3.LUT R21, R19, 0x80000000, R21, 0x48, !PT ;  /* 0x8000000013157812 */ /* 0x000fc800078e4815 */
[----:B------:R-:W-:-:S07]  /*3c30*/  LOP3.LUT R23, R21, R23, RZ, 0xfc, !PT ;  /* 0x0000001715177212 */ /* 0x000fce00078efcff */
[----:B------:R-:W-:Y:S05]  /*3c40*/  @!P0 BRA `(.L_x_44) ;  /* 0x00000000007c8947 */ /* 0x000fea0003800000 */
[----:B------:R-:W-:Y:S01]  /*3c50*/  IMAD.MOV R19, RZ, RZ, -R3 ;  /* 0x000000ffff137224 */ /* 0x000fe200078e0a03 */
[----:B------:R-:W-:Y:S01]  /*3c60*/  DMUL.RP R22, R30, R22 ;  /* 0x000000161e167228 */ /* 0x000fe20000008000 */
[----:B------:R-:W-:Y:S01]  /*3c70*/  IMAD.MOV.U32 R18, RZ, RZ, RZ ;  /* 0x000000ffff127224 */ /* 0x000fe200078e00ff */
[----:B------:R-:W-:-:S05]  /*3c80*/  IADD3 R3, PT, PT, -R3, -0x43300000, RZ ;  /* 0xbcd0000003037810 */ /* 0x000fca0007ffe1ff */
[----:B------:R-:W-:-:S03]  /*3c90*/  DFMA R18, R26, -R18, R30 ;  /* 0x800000121a12722b */ /* 0x000fc6000000001e */
[----:B------:R-:W-:-:S07]  /*3ca0*/  LOP3.LUT R21, R23, R21, RZ, 0x3c, !PT ;  /* 0x0000001517157212 */ /* 0x000fce00078e3cff */
[----:B------:R-:W-:-:S04]  /*3cb0*/  FSETP.NEU.AND P0, PT, |R19|, R3, PT ;  /* 0x000000031300720b */ /* 0x000fc80003f0d200 */
[----:B------:R-:W-:Y:S02]  /*3cc0*/  FSEL R26, R22, R26, !P0 ;  /* 0x0000001a161a7208 */ /* 0x000fe40004000000 */
[----:B------:R-:W-:Y:S01]  /*3cd0*/  FSEL R27, R21, R27, !P0 ;  /* 0x0000001b151b7208 */ /* 0x000fe20004000000 */
[----:B------:R-:W-:Y:S06]  /*3ce0*/  BRA `(.L_x_44) ;  /* 0x0000000000547947 */ /* 0x000fec0003800000 */
.L_x_43:
[----:B------:R-:W-:-:S14]  /*3cf0*/  DSETP.NAN.AND P0, PT, R22, R22, PT ;  /* 0x000000161600722a */ /* 0x000fdc0003f08000 */
[----:B------:R-:W-:Y:S05]  /*3d00*/  @P0 BRA `(.L_x_45) ;  /* 0x0000000000440947 */ /* 0x000fea0003800000 */
[----:B------:R-:W-:-:S14]  /*3d10*/  DSETP.NAN.AND P0, PT, R20, R20, PT ;  /* 0x000000141400722a */ /* 0x000fdc0003f08000 */
[----:B------:R-:W-:Y:S05]  /*3d20*/  @P0 BRA `(.L_x_46) ;  /* 0x0000000000300947 */ /* 0x000fea0003800000 */
[----:B------:R-:W-:Y:S01]  /*3d30*/  ISETP.NE.AND P0, PT, R13, R14, PT ;  /* 0x0000000e0d00720c */ /* 0x000fe20003f05270 */
[----:B------:R-:W-:Y:S02]  /*3d40*/  IMAD.MOV.U32 R26, RZ, RZ, 0x0 ;  /* 0x00000000ff1a7424 */ /* 0x000fe400078e00ff */
[----:B------:R-:W-:-:S10]  /*3d50*/  IMAD.MOV.U32 R27, RZ, RZ, -0x80000 ;  /* 0xfff80000ff1b7424 */ /* 0x000fd400078e00ff */
[----:B------:R-:W-:Y:S05]  /*3d60*/  @!P0 BRA `(.L_x_44) ;  /* 0x0000000000348947 */ /* 0x000fea0003800000 */
[----:B------:R-:W-:Y:S02]  /*3d70*/  ISETP.NE.AND P0, PT, R13, 0x7ff00000, PT ;  /* 0x7ff000000d00780c */ /* 0x000fe40003f05270 */
[----:B------:R-:W-:Y:S02]  /*3d80*/  LOP3.LUT R27, R23, 0x80000000, R21, 0x48, !PT ;  /* 0x80000000171b7812 */ /* 0x000fe400078e4815 */
[----:B------:R-:W-:-:S13]  /*3d90*/  ISETP.EQ.OR P0, PT, R14, RZ, !P0 ;  /* 0x000000ff0e00720c */ /* 0x000fda0004702670 */
[----:B------:R-:W-:Y:S01]  /*3da0*/  @P0 LOP3.LUT R3, R27, 0x7ff00000, RZ, 0xfc, !PT ;  /* 0x7ff000001b030812 */ /* 0x000fe200078efcff */
[----:B------:R-:W-:Y:S02]  /*3db0*/  @!P0 IMAD.MOV.U32 R26, RZ, RZ, RZ ;  /* 0x000000ffff1a8224 */ /* 0x000fe400078e00ff */
[----:B------:R-:W-:Y:S01]  /*3dc0*/  @P0 IMAD.MOV.U32 R26, RZ, RZ, RZ ;  /* 0x000000ffff1a0224 */ /* 0x000fe200078e00ff */
[----:B------:R-:W-:Y:S01]  /*3dd0*/  @P0 MOV R27, R3 ;  /* 0x00000003001b0202 */ /* 0x000fe20000000f00 */
[----:B------:R-:W-:Y:S06]  /*3de0*/  BRA `(.L_x_44) ;  /* 0x0000000000147947 */ /* 0x000fec0003800000 */
.L_x_46:
[----:B------:R-:W-:Y:S01]  /*3df0*/  LOP3.LUT R27, R21, 0x80000, RZ, 0xfc, !PT ;  /* 0x00080000151b7812 */ /* 0x000fe200078efcff */
[----:B------:R-:W-:Y:S01]  /*3e00*/  IMAD.MOV.U32 R26, RZ, RZ, R20 ;  /* 0x000000ffff1a7224 */ /* 0x000fe200078e0014 */
[----:B------:R-:W-:Y:S06]  /*3e10*/  BRA `(.L_x_44) ;  /* 0x0000000000087947 */ /* 0x000fec0003800000 */
.L_x_45:
[----:B------:R-:W-:Y:S01]  /*3e20*/  LOP3.LUT R27, R23, 0x80000, RZ, 0xfc, !PT ;  /* 0x00080000171b7812 */ /* 0x000fe200078efcff */
[----:B------:R-:W-:-:S07]  /*3e30*/  IMAD.MOV.U32 R26, RZ, RZ, R22 ;  /* 0x000000ffff1a7224 */ /* 0x000fce00078e0016 */
.L_x_44:
[----:B------:R-:W-:Y:S05]  /*3e40*/  BSYNC.RECONVERGENT B2 ;  /* 0x0000000000027941 */ /* 0x000fea0003800200 */
.L_x_42:
[----:B------:R-:W-:Y:S02]  /*3e50*/  IMAD.MOV.U32 R13, RZ, RZ, 0x0 ;  /* 0x00000000ff0d7424 */ /* 0x000fe400078e00ff */
[----:B------:R-:W-:Y:S02]  /*3e60*/  IMAD.MOV.U32 R14, RZ, RZ, R26 ;  /* 0x000000ffff0e7224 */ /* 0x000fe400078e001a */
[----:B------:R-:W-:Y:S01]  /*3e70*/  IMAD.MOV.U32 R3, RZ, RZ, R27 ;  /* 0x000000ffff037224 */ /* 0x000fe200078e001b */
[----:B------:R-:W-:Y:S06]  /*3e80*/  RET.REL.NODEC R12 `(_Z13pmt_calculateddddPdS_S_dddiS_S_PiS_S0_i) ;  /* 0xffffffc00c5c7950 */ /* 0x000fec0003c3ffff */
        .type           $_Z13pmt_calculateddddPdS_S_dddiS_S_PiS_S0_i$__internal_accurate_pow,@function
        .size           $_Z13pmt_calculateddddPdS_S_dddiS_S_PiS_S0_i$__internal_accurate_pow,(.L_x_50 - $_Z13pmt_calculateddddPdS_S_dddiS_S_PiS_S0_i$__internal_accurate_pow)
$_Z13pmt_calculateddddPdS_S_dddiS_S_PiS_S0_i$__internal_accurate_pow:
[----:B------:R-:W0:Y:S01]  /*3e90*/  LDC.64 R2, c[0x0][0x380] ;  /* 0x0000e000ff027b82 */ /* 0x000e220000000a00 */
[----:B------:R-:W-:Y:S01]  /*3ea0*/  IMAD.MOV.U32 R22, RZ, RZ, RZ ;  /* 0x000000ffff167224 */ /* 0x000fe200078e00ff */
[----:B------:R-:W-:Y:S01]  /*3eb0*/  MOV R26, 0x41ad3b5a ;  /* 0x41ad3b5a001a7802 */ /* 0x000fe20000000f00 */
[----:B------:R-:W-:Y:S01]  /*3ec0*/  IMAD.MOV.U32 R27, RZ, RZ, 0x3ed0f5d2 ;  /* 0x3ed0f5d2ff1b7424 */ /* 0x000fe200078e00ff */
[----:B------:R-:W-:Y:S01]  /*3ed0*/  UMOV UR4, 0x7d2cafe2 ;  /* 0x7d2cafe200047882 */ /* 0x000fe20000000000 */
[----:B------:R-:W-:Y:S01]  /*3ee0*/  UMOV UR5, 0x3eb0f5ff ;  /* 0x3eb0f5ff00057882 */ /* 0x000fe20000000000 */
[----:B------:R-:W-:Y:S01]  /*3ef0*/  UMOV UR6, 0x3b39803f ;  /* 0x3b39803f00067882 */ /* 0x000fe20000000000 */
[----:B------:R-:W-:Y:S01]  /*3f00*/  UMOV UR7, 0x3c7abc9e ;  /* 0x3c7abc9e00077882 */ /* 0x000fe20000000000 */
[----:B0-----:R-:W-:-:S10]  /*3f10*/  DADD R12, -RZ, |R2| ;  /* 0x00000000ff0c7229 */ /* 0x001fd40000000502 */
[----:B------:R-:W-:Y:S01]  /*3f20*/  ISETP.GT.U32.AND P0, PT, R13, 0xfffff, PT ;  /* 0x000fffff0d00780c */ /* 0x000fe20003f04070 */
[----:B------:R-:W-:-:S12]  /*3f30*/  IMAD.MOV.U32 R14, RZ, RZ, R13 ;  /* 0x000000ffff0e7224 */ /* 0x000fd800078e000d */
[----:B------:R-:W-:-:S10]  /*3f40*/  @!P0 DMUL R2, |R2|, 1.80143985094819840000e+16 ;  /* 0x4350000002028828 */ /* 0x000fd40000000200 */
[----:B------:R-:W-:Y:S01]  /*3f50*/  @!P0 MOV R14, R3 ;  /* 0x00000003000e8202 */ /* 0x000fe20000000f00 */
[----:B------:R-:W-:-:S03]  /*3f60*/  @!P0 IMAD.MOV.U32 R12, RZ, RZ, R2 ;  /* 0x000000ffff0c8224 */ /* 0x000fc600078e0002 */
[----:B------:R-:W-:Y:S01]  /*3f70*/  LOP3.LUT R14, R14, 0x800fffff, RZ, 0xc0, !PT ;  /* 0x800fffff0e0e7812 */ /* 0x000fe200078ec0ff */
[----:B------:R-:W-:Y:S01]  /*3f80*/  IMAD.MOV.U32 R20, RZ, RZ, R12 ;  /* 0x000000ffff147224 */ /* 0x000fe200078e000c */
[----:B------:R-:W-:Y:S02]  /*3f90*/  SHF.R.U32.HI R12, RZ, 0x14, R13 ;  /* 0x00000014ff0c7819 */ /* 0x000fe4000001160d */
[----:B------:R-:W-:Y:S02]  /*3fa0*/  LOP3.LUT R21, R14, 0x3ff00000, RZ, 0xfc, !PT ;  /* 0x3ff000000e157812 */ /* 0x000fe400078efcff */
[----:B------:R-:W-:Y:S01]  /*3fb0*/  @!P0 LEA.HI R12, R3, 0xffffffca, RZ, 0xc ;  /* 0xffffffca030c8811 */ /* 0x000fe200078f60ff */
[----:B------:R-:W-:Y:S01]  /*3fc0*/  HFMA2 R3, -RZ, RZ, 3.59375, 0 ;  /* 0x43300000ff037431 */ /* 0x000fe200000001ff */
[----:B------:R-:W-:-:S03]  /*3fd0*/  ISETP.GE.U32.AND P1, PT, R21, 0x3ff6a09f, PT ;  /* 0x3ff6a09f1500780c */ /* 0x000fc60003f26070 */
[----:B------:R-:W-:-:S10]  /*3fe0*/  VIADD R2, R12, 0xfffffc01 ;  /* 0xfffffc010c027836 */ /* 0x000fd40000000000 */
[----:B------:R-:W-:Y:S02]  /*3ff0*/  @P1 VIADD R15, R21, 0xfff00000 ;  /* 0xfff00000150f1836 */ /* 0x000fe40000000000 */
[----:B------:R-:W-:Y:S02]  /*4000*/  @P1 VIADD R2, R12, 0xfffffc02 ;  /* 0xfffffc020c021836 */ /* 0x000fe40000000000 */
[----:B------:R-:W-:-:S03]  /*4010*/  @P1 IMAD.MOV.U32 R21, RZ, RZ, R15 ;  /* 0x000000ffff151224 */ /* 0x000fc600078e000f */
[----:B------:R-:W-:-:S03]  /*4020*/  LOP3.LUT R2, R2, 0x80000000, RZ, 0x3c, !PT ;  /* 0x8000000002027812 */ /* 0x000fc600078e3cff */
[C---:B------:R-:W-:Y:S02]  /*4030*/  DADD R18, R20.reuse, 1 ;  /* 0x3ff0000014127429 */ /* 0x040fe40000000000 */
[----:B------:R-:W-:-:S04]  /*4040*/  DADD R20, R20, -1 ;  /* 0xbff0000014147429 */ /* 0x000fc80000000000 */
[----:B------:R-:W0:Y:S02]  /*4050*/  MUFU.RCP64H R23, R19 ;  /* 0x0000001300177308 */ /* 0x000e240000001800 */
[----:B0-----:R-:W-:-:S08]  /*4060*/  DFMA R14, -R18, R22, 1 ;  /* 0x3ff00000120e742b */ /* 0x001fd00000000116 */
[----:B------:R-:W-:-:S08]  /*4070*/  DFMA R14, R14, R14, R14 ;  /* 0x0000000e0e0e722b */ /* 0x000fd0000000000e */
[----:B------:R-:W-:-:S08]  /*4080*/  DFMA R22, R22, R14, R22 ;  /* 0x0000000e1616722b */ /* 0x000fd00000000016 */
[----:B------:R-:W-:-:S08]  /*4090*/  DMUL R14, R20, R22 ;  /* 0x00000016140e7228 */ /* 0x000fd00000000000 */
[----:B------:R-:W-:-:S08]  /*40a0*/  DFMA R14, R20, R22, R14 ;  /* 0x00000016140e722b */ /* 0x000fd0000000000e */
[----:B------:R-:W-:Y:S02]  /*40b0*/  DMUL R24, R14, R14 ;  /* 0x0000000e0e187228 */ /* 0x000fe40000000000 */
[----:B------:R-:W-:-:S06]  /*40c0*/  DADD R28, R20, -R14 ;  /* 0x00000000141c7229 */ /* 0x000fcc000000080e */
[----:B------:R-:W-:Y:S01]  /*40d0*/  DFMA R18, R24, UR4, R26 ;  /* 0x0000000418127c2b */ /* 0x000fe2000800001a */
[----:B------:R-:W-:Y:S01]  /*40e0*/  UMOV UR4, 0x75488a3f ;  /* 0x75488a3f00047882 */ /* 0x000fe20000000000 */
[----:B------:R-:W-:Y:S01]  /*40f0*/  UMOV UR5, 0x3ef3b20a ;  /* 0x3ef3b20a00057882 */ /* 0x000fe20000000000 */
[----:B------:R-:W-:-:S05]  /*4100*/  DADD R28, R28, R28 ;  /* 0x000000001c1c7229 */ /* 0x000fca000000001c */
[----:B------:R-:W-:Y:S01]  /*4110*/  DFMA R18, R24, R18, UR4 ;  /* 0x0000000418127e2b */ /* 0x000fe20008000012 */
[----:B------:R-:W-:Y:S01]  /*4120*/  UMOV UR4, 0xe4faecd5 ;  /* 0xe4faecd500047882 */ /* 0x000fe20000000000 */
[----:B------:R-:W-:Y:S01]  /*4130*/  UMOV UR5, 0x3f1745cd ;  /* 0x3f1745cd00057882 */ /* 0x000fe20000000000 */
[-C--:B------:R-:W-:Y:S02]  /*4140*/  DFMA R28, R20, -R14.reuse, R28 ;  /* 0x8000000e141c722b */ /* 0x080fe4000000001c */
[----:B------:R-:W-:-:S03]  /*4150*/  DMUL R20, R14, R14 ;  /* 0x0000000e0e147228 */ /* 0x000fc60000000000 */
[----:B------:R-:W-:Y:S01]  /*4160*/  DFMA R18, R24, R18, UR4 ;  /* 0x0000000418127e2b */ /* 0x000fe20008000012 */
[----:B------:R-:W-:Y:S01]  /*4170*/  UMOV UR4, 0x258a578b ;  /* 0x258a578b00047882 */ /* 0x000fe20000000000 */
[----:B------:R-:W-:Y:S01]  /*4180*/  UMOV UR5, 0x3f3c71c7 ;  /* 0x3f3c71c700057882 */ /* 0x000fe20000000000 */
[----:B------:R-:W-:-:S05]  /*4190*/  DMUL R22, R22, R28 ;  /* 0x0000001c16167228 */ /* 0x000fca0000000000 */
        /* <DEDUP_REMOVED lines=9> */
[----:B------:R-:W-:-:S08]  /*4230*/  DFMA R18, R24, R26, UR4 ;  /* 0x0000000418127e2b */ /* 0x000fd0000800001a */
[----:B------:R-:W-:Y:S01]  /*4240*/  DADD R32, -R18, UR4 ;  /* 0x0000000412207e29 */ /* 0x000fe20008000100 */
[----:B------:R-:W-:Y:S01]  /*4250*/  UMOV UR4, 0xb9e7b0 ;  /* 0x00b9e7b000047882 */ /* 0x000fe20000000000 */
[----:B------:R-:W-:-:S06]  /*4260*/  UMOV UR5, 0x3c46a4cb ;  /* 0x3c46a4cb00057882 */ /* 0x000fcc0000000000 */
[----:B------:R-:W-:Y:S02]  /*4270*/  DFMA R28, R24, R26, R32 ;  /* 0x0000001a181c722b */ /* 0x000fe40000000020 */
[C---:B------:R-:W-:Y:S01]  /*4280*/  DMUL R24, R14.reuse, R20 ;  /* 0x000000140e187228 */ /* 0x040fe20000000000 */
[----:B------:R-:W-:Y:S01]  /*4290*/  VIADD R27, R23, 0x100000 ;  /* 0x00100000171b7836 */ /* 0x000fe20000000000 */
[----:B------:R-:W-:Y:S01]  /*42a0*/  DFMA R32, R14, R14, -R20 ;  /* 0x0000000e0e20722b */ /* 0x000fe20000000814 */
[----:B------:R-:W-:-:S03]  /*42b0*/  IMAD.MOV.U32 R26, RZ, RZ, R22 ;  /* 0x000000ffff1a7224 */ /* 0x000fc600078e0016 */
[----:B------:R-:W-:Y:S01]  /*42c0*/  DADD R28, R28, -UR4 ;  /* 0x800000041c1c7e29 */ /* 0x000fe20008000000 */
[----:B------:R-:W-:Y:S01]  /*42d0*/  UMOV UR4, 0x80000000 ;  /* 0x8000000000047882 */ /* 0x000fe20000000000 */
[C---:B------:R-:W-:Y:S01]  /*42e0*/  DFMA R34, R14.reuse, R20, -R24 ;  /* 0x000000140e22722b */ /* 0x040fe20000000818 */
[----:B------:R-:W-:Y:S01]  /*42f0*/  UMOV UR5, 0x43300000 ;  /* 0x4330000000057882 */ /* 0x000fe20000000000 */
[----:B------:R-:W-:-:S04]  /*4300*/  DFMA R32, R14, R26, R32 ;  /* 0x0000001a0e20722b */ /* 0x000fc80000000020 */
[----:B------:R-:W-:Y:S02]  /*4310*/  DADD R26, R18, R28 ;  /* 0x00000000121a7229 */ /* 0x000fe4000000001c */
[----:B------:R-:W-:-:S06]  /*4320*/  DFMA R34, R22, R20, R34 ;  /* 0x000000141622722b */ /* 0x000fcc0000000022 */
[----:B------:R-:W-:Y:S02]  /*4330*/  DMUL R20, R26, R24 ;  /* 0x000000181a147228 */ /* 0x000fe40000000000 */
[----:B------:R-:W-:Y:S02]  /*4340*/  DFMA R32, R14, R32, R34 ;  /* 0x000000200e20722b */ /* 0x000fe40000000022 */
[----:B------:R-:W-:-:S04]  /*4350*/  DADD R34, R18, -R26 ;  /* 0x0000000012227229 */ /* 0x000fc8000000081a */
[----:B------:R-:W-:-:S04]  /*4360*/  DFMA R18, R26, R24, -R20 ;  /* 0x000000181a12722b */ /* 0x000fc80000000814 */
[----:B------:R-:W-:-:S04]  /*4370*/  DADD R34, R28, R34 ;  /* 0x000000001c227229 */ /* 0x000fc80000000022 */
[----:B------:R-:W-:-:S08]  /*4380*/  DFMA R18, R26, R32, R18 ;  /* 0x000000201a12722b */ /* 0x000fd00000000012 */
[----:B------:R-:W-:-:S08]  /*4390*/  DFMA R34, R34, R24, R18 ;  /* 0x000000182222722b */ /* 0x000fd00000000012 */
[----:B------:R-:W-:-:S08]  /*43a0*/  DADD R24, R20, R34 ;  /* 0x0000000014187229 */ /* 0x000fd00000000022 */
[--C-:B------:R-:W-:Y:S02]  /*43b0*/  DADD R18, R14, R24.reuse ;  /* 0x000000000e127229 */ /* 0x100fe40000000018 */
[----:B------:R-:W-:-:S06]  /*43c0*/  DADD R20, R20, -R24 ;  /* 0x0000000014147229 */ /* 0x000fcc0000000818 */
[----:B------:R-:W-:Y:S02]  /*43d0*/  DADD R14, R14, -R18 ;  /* 0x000000000e0e7229 */ /* 0x000fe40000000812 */
[----:B------:R-:W-:-:S06]  /*43e0*/  DADD R20, R34, R20 ;  /* 0x0000000022147229 */ /* 0x000fcc0000000014 */
[----:B------:R-:W-:-:S08]  /*43f0*/  DADD R14, R24, R14 ;  /* 0x00000000180e7229 */ /* 0x000fd0000000000e */
[----:B------:R-:W-:Y:S02]  /*4400*/  DADD R14, R20, R14 ;  /* 0x00000000140e7229 */ /* 0x000fe4000000000e */
[----:B------:R-:W-:Y:S01]  /*4410*/  DADD R20, R2, -UR4 ;  /* 0x8000000402147e29 */ /* 0x000fe20008000000 */
[----:B------:R-:W-:Y:S01]  /*4420*/  UMOV UR4, 0xfefa39ef ;  /* 0xfefa39ef00047882 */ /* 0x000fe20000000000 */
[----:B------:R-:W-:-:S04]  /*4430*/  UMOV UR5, 0x3fe62e42 ;  /* 0x3fe62e4200057882 */ /* 0x000fc80000000000 */
[----:B------:R-:W-:-:S08]  /*4440*/  DADD R14, R22, R14 ;  /* 0x00000000160e7229 */ /* 0x000fd0000000000e */
[----:B------:R-:W-:-:S08]  /*4450*/  DADD R12, R18, R14 ;  /* 0x00000000120c7229 */ /* 0x000fd0000000000e */
[--C-:B------:R-:W-:Y:S02]  /*4460*/  DFMA R2, R20, UR4, R12.reuse ;  /* 0x0000000414027c2b */ /* 0x100fe4000800000c */
[----:B------:R-:W-:-:S06]  /*4470*/  DADD R18, R18, -R12 ;  /* 0x0000000012127229 */ /* 0x000fcc000000080c */
[----:B------:R-:W-:Y:S02]  /*4480*/  DFMA R22, R20, -UR4, R2 ;  /* 0x8000000414167c2b */ /* 0x000fe40008000002 */
[----:B------:R-:W-:-:S06]  /*4490*/  DADD R18, R14, R18 ;  /* 0x000000000e127229 */ /* 0x000fcc0000000012 */
[----:B------:R-:W-:-:S08]  /*44a0*/  DADD R22, -R12, R22 ;  /* 0x000000000c167229 */ /* 0x000fd00000000116 */
[----:B------:R-:W-:-:S08]  /*44b0*/  DADD R18, R18, -R22 ;  /* 0x0000000012127229 */ /* 0x000fd00000000816 */
[----:B------:R-:W-:-:S08]  /*44c0*/  DFMA R18, R20, UR6, R18 ;  /* 0x0000000614127c2b */ /* 0x000fd00008000012 */
[----:B------:R-:W-:-:S08]  /*44d0*/  DADD R12, R2, R18 ;  /* 0x00000000020c7229 */ /* 0x000fd00000000012 */
[----:B------:R-:W-:Y:S02]  /*44e0*/  DADD R14, R2, -R12 ;  /* 0x00000000020e7229 */ /* 0x000fe4000000080c */
[----:B------:R-:W-:-:S06]  /*44f0*/  DMUL R2, R12, 3 ;  /* 0x400800000c027828 */ /* 0x000fcc0000000000 */
[----:B------:R-:W-:Y:S02]  /*4500*/  DADD R18, R18, R14 ;  /* 0x0000000012127229 */ /* 0x000fe4000000000e */
[----:B------:R-:W-:Y:S01]  /*4510*/  DFMA R12, R12, 3, -R2 ;  /* 0x400800000c0c782b */ /* 0x000fe20000000802 */
[----:B------:R-:W-:Y:S02]  /*4520*/  IMAD.MOV.U32 R14, RZ, RZ, 0x652b82fe ;  /* 0x652b82feff0e7424 */ /* 0x000fe400078e00ff */
[----:B------:R-:W-:-:S05]  /*4530*/  IMAD.MOV.U32 R15, RZ, RZ, 0x3ff71547 ;  /* 0x3ff71547ff0f7424 */ /* 0x000fca00078e00ff */
[----:B------:R-:W-:-:S08]  /*4540*/  DFMA R18, R18, 3, R12 ;  /* 0x400800001212782b */ /* 0x000fd0000000000c */
[----:B------:R-:W-:-:S08]  /*4550*/  DADD R12, R2, R18 ;  /* 0x00000000020c7229 */ /* 0x000fd00000000012 */
[----:B------:R-:W-:Y:S02]  /*4560*/  DFMA R14, R12, R14, 6.75539944105574400000e+15 ;  /* 0x433800000c0e742b */ /* 0x000fe4000000000e */
[----:B------:R-:W-:Y:S01]  /*4570*/  FSETP.GEU.AND P0, PT, |R13|, 4.1917929649353027344, PT ;  /* 0x4086232b0d00780b */ /* 0x000fe20003f0e200 */
[----:B------:R-:W-:-:S05]  /*4580*/  DADD R2, R2, -R12 ;  /* 0x0000000002027229 */ /* 0x000fca000000080c */
[----:B------:R-:W-:-:S03]  /*4590*/  DADD R20, R14, -6.75539944105574400000e+15 ;  /* 0xc33800000e147429 */ /* 0x000fc60000000000 */
[----:B------:R-:W-:-:S05]  /*45a0*/  DADD R18, R18, R2 ;  /* 0x0000000012127229 */ /* 0x000fca0000000002 */
[----:B------:R-:W-:Y:S01]  /*45b0*/  DFMA R22, R20, -UR4, R12 ;  /* 0x8000000414167c2b */ /* 0x000fe2000800000c */
[----:B------:R-:W-:Y:S01]  /*45c0*/  UMOV UR4, 0x3b39803f ;  /* 0x3b39803f00047882 */ /* 0x000fe20000000000 */
[----:B------:R-:W-:-:S06]  /*45d0*/  UMOV UR5, 0x3c7abc9e ;  /* 0x3c7abc9e00057882 */ /* 0x000fcc0000000000 */
[----:B------:R-:W-:Y:S01]  /*45e0*/  DFMA R20, R20, -UR4, R22 ;  /* 0x8000000414147c2b */ /* 0x000fe20008000016 */
[----:B------:R-:W-:Y:S01]  /*45f0*/  UMOV UR4, 0x69ce2bdf ;  /* 0x69ce2bdf00047882 */ /* 0x000fe20000000000 */
[----:B------:R-:W-:Y:S01]  /*4600*/  IMAD.MOV.U32 R22, RZ, RZ, -0x35dec16 ;  /* 0xfca213eaff167424 */ /* 0x000fe200078e00ff */
[----:B------:R-:W-:Y:S01]  /*4610*/  UMOV UR5, 0x3e5ade15 ;  /* 0x3e5ade1500057882 */ /* 0x000fe20000000000 */
[----:B------:R-:W-:-:S06]  /*4620*/  IMAD.MOV.U32 R23, RZ, RZ, 0x3e928af3 ;  /* 0x3e928af3ff177424 */ /* 0x000fcc00078e00ff */
[----:B------:R-:W-:Y:S01]  /*4630*/  DFMA R22, R20, UR4, R22 ;  /* 0x0000000414167c2b */ /* 0x000fe20008000016 */
        /* <DEDUP_REMOVED lines=24> */
[----:B------:R-:W-:-:S08]  /*47c0*/  DFMA R22, R20, R22, 1 ;  /* 0x3ff000001416742b */ /* 0x000fd00000000016 */
[----:B------:R-:W-:-:S10]  /*47d0*/  DFMA R20, R20, R22, 1 ;  /* 0x3ff000001414742b */ /* 0x000fd40000000016 */
[----:B------:R-:W-:Y:S01]  /*47e0*/  IMAD R3, R14, 0x100000, R21 ;  /* 0x001000000e037824 */ /* 0x000fe200078e0215 */
[----:B------:R-:W-:Y:S01]  /*47f0*/  MOV R2, R20 ;  /* 0x0000001400027202 */ /* 0x000fe20000000f00 */
[----:B------:R-:W-:Y:S06]  /*4800*/  @!P0 BRA `(.L_x_47) ;  /* 0x0000000000348947 */ /* 0x000fec0003800000 */
[----:B------:R-:W-:Y:S01]  /*4810*/  FSETP.GEU.AND P1, PT, |R13|, 4.2275390625, PT ;  /* 0x408748000d00780b */ /* 0x000fe20003f2e200 */
[C---:B------:R-:W-:Y:S02]  /*4820*/  DADD R2, R12.reuse, +INF ;  /* 0x7ff000000c027429 */ /* 0x040fe40000000000 */
[----:B------:R-:W-:-:S08]  /*4830*/  DSETP.GEU.AND P0, PT, R12, RZ, PT ;  /* 0x000000ff0c00722a */ /* 0x000fd00003f0e000 */
[----:B------:R-:W-:Y:S02]  /*4840*/  FSEL R2, R2, RZ, P0 ;  /* 0x000000ff02027208 */ /* 0x000fe40000000000 */
[----:B------:R-:W-:Y:S01]  /*4850*/  FSEL R3, R3, RZ, P0 ;  /* 0x000000ff03037208 */ /* 0x000fe20000000000 */
[----:B------:R-:W-:Y:S06]  /*4860*/  @P1 BRA `(.L_x_47) ;  /* 0x00000000001c1947 */ /* 0x000fec0003800000 */
[----:B------:R-:W-:-:S04]  /*4870*/  LEA.HI R2, R14, R14, RZ, 0x1 ;  /* 0x0000000e0e027211 */ /* 0x000fc800078f08ff */
[----:B------:R-:W-:-:S05]  /*4880*/  SHF.R.S32.HI R3, RZ, 0x1, R2 ;  /* 0x00000001ff037819 */ /* 0x000fca0000011402 */
[----:B------:R-:W-:Y:S02]  /*4890*/  IMAD.IADD R2, R14, 0x1, -R3 ;  /* 0x000000010e027824 */ /* 0x000fe400078e0a03 */
[----:B------:R-:W-:-:S03]  /*48a0*/  IMAD R21, R3, 0x100000, R21 ;  /* 0x0010000003157824 */ /* 0x000fc600078e0215 */
[----:B------:R-:W-:Y:S01]  /*48b0*/  LEA R3, R2, 0x3ff00000, 0x14 ;  /* 0x3ff0000002037811 */ /* 0x000fe200078ea0ff */
[----:B------:R-:W-:-:S06]  /*48c0*/  IMAD.MOV.U32 R2, RZ, RZ, RZ ;  /* 0x000000ffff027224 */ /* 0x000fcc00078e00ff */
[----:B------:R-:W-:-:S11]  /*48d0*/  DMUL R2, R20, R2 ;  /* 0x0000000214027228 */ /* 0x000fd60000000000 */
.L_x_47:
[----:B------:R-:W-:Y:S01]  /*48e0*/  DFMA R12, R18, R2, R2 ;  /* 0x00000002120c722b */ /* 0x000fe20000000002 */
[----:B------:R-:W-:Y:S01]  /*48f0*/  IMAD.MOV.U32 R31, RZ, RZ, 0x0 ;  /* 0x00000000ff1f7424 */ /* 0x000fe200078e00ff */
[----:B------:R-:W-:-:S08]  /*4900*/  DSETP.NEU.AND P0, PT, |R2|, +INF , PT ;  /* 0x7ff000000200742a */ /* 0x000fd00003f0d200 */
[----:B------:R-:W-:Y:S02]  /*4910*/  FSEL R23, R2, R12, !P0 ;  /* 0x0000000c02177208 */ /* 0x000fe40004000000 */
[----:B------:R-:W-:Y:S01]  /*4920*/  FSEL R22, R3, R13, !P0 ;  /* 0x0000000d03167208 */ /* 0x000fe20004000000 */
[----:B------:R-:W-:Y:S06]  /*4930*/  RET.REL.NODEC R30 `(_Z13pmt_calculateddddPdS_S_dddiS_S_PiS_S0_i) ;  /* 0xffffffb41eb07950 */ /* 0x000fec0003c3ffff */
.L_x_48:
[----:B------:R-:W-:-:S00]  /*4940*/  BRA `(.L_x_48) ;  /* 0xfffffffc00fc7947 */ /* 0x000fc0000383ffff */
[----:B------:R-:W-:-:S00]  /*4950*/  NOP ;  /* 0x0000000000007918 */ /* 0x000fc00000000000 */
        /* <DEDUP_REMOVED lines=10> */
.L_x_50:


//--------------------- .nv.global.init           --------------------------
	.section	.nv.global.init,"aw",@progbits
	.align	4
.nv.global.init:
	.type		mrg32k3aM1SubSeq,@object
	.size		mrg32k3aM1SubSeq,(mrg32k3aM2SubSeq - mrg32k3aM1SubSeq)
mrg32k3aM1SubSeq:
        /*0000*/ 	.byte	0x0b, 0xcc, 0xee, 0x04, 0x73, 0x29, 0x8b, 0x6f, 0xf6, 0x53, 0x03, 0xf6, 0x23, 0xf6, 0xea, 0xda
        /* <DEDUP_REMOVED lines=125> */
	.type		mrg32k3aM2SubSeq,@object
	.size		mrg32k3aM2SubSeq,(mrg32k3aM1 - mrg32k3aM2SubSeq)
mrg32k3aM2SubSeq:
        /* <DEDUP_REMOVED lines=126> */
	.type		mrg32k3aM1,@object
	.size		mrg32k3aM1,(mrg32k3aM1Seq - mrg32k3aM1)
mrg32k3aM1:
        /* <DEDUP_REMOVED lines=144> */
	.type		mrg32k3aM1Seq,@object
	.size		mrg32k3aM1Seq,(mrg32k3aM2 - mrg32k3aM1Seq)
mrg32k3aM1Seq:
        /* <DEDUP_REMOVED lines=144> */
	.type		mrg32k3aM2,@object
	.size		mrg32k3aM2,(mrg32k3aM2Seq - mrg32k3aM2)
mrg32k3aM2:
        /* <DEDUP_REMOVED lines=144> */
	.type		mrg32k3aM2Seq,@object
	.size		mrg32k3aM2Seq,(precalc_xorwow_matrix - mrg32k3aM2Seq)
mrg32k3aM2Seq:
        /* <DEDUP_REMOVED lines=144> */
	.type		precalc_xorwow_matrix,@object
	.size		precalc_xorwow_matrix,(precalc_xorwow_offset_matrix - precalc_xorwow_matrix)
precalc_xorwow_matrix:
        /* <DEDUP_REMOVED lines=6400> */
	.type		precalc_xorwow_offset_matrix,@object
	.size		precalc_xorwow_offset_matrix,($str - precalc_xorwow_offset_matrix)
precalc_xorwow_offset_matrix:
        /* <DEDUP_REMOVED lines=6400> */
	.type		$str,@object
	.size		$str,($str$1 - $str)
$str:
        /*353c0*/ 	.byte	0x6e, 0x70, 0x65, 0x20, 0x6c, 0x6f, 0x73, 0x74, 0x3a, 0x20, 0x25, 0x64, 0x2f, 0x25, 0x64, 0x00
	.type		$str$1,@object
	.size		$str$1,(.L_11 - $str$1)
$str$1:
        /*353d0*/ 	.byte	0x74, 0x6f, 0x6f, 0x20, 0x6d, 0x61, 0x6e, 0x79, 0x20, 0x6e, 0x70, 0x65, 0x20, 0x6c, 0x6f, 0x73
        /*353e0*/ 	.byte	0x74, 0x20, 0x63, 0x6f, 0x6d, 0x70, 0x6c, 0x61, 0x69, 0x6e, 0x73, 0x2e, 0x00
.L_11:


//--------------------- .nv.shared.reserved.0     --------------------------
	.section	.nv.shared.reserved.0,"aw",@nobits
	.weak		__nv_reservedSMEM_offset_0_alias
	.size		__nv_reservedSMEM_offset_0_alias, 0, 64
	.other		__nv_reservedSMEM_offset_0_alias,@"STO_CUDA_RESERVED_SHARED STV_DEFAULT"
__nv_reservedSMEM_offset_0_alias:
	.zero		0
	.zero		64


//--------------------- .nv.global                --------------------------
	.section	.nv.global,"aw",@nobits
	.align	8
.nv.global:
	.type		_ZZ11get_npe_numiiPd17curandStateXORWOWE7warning,@object
	.size		_ZZ11get_npe_numiiPd17curandStateXORWOWE7warning,(.L_9 - _ZZ11get_npe_numiiPd17curandStateXORWOWE7warning)
_ZZ11get_npe_numiiPd17curandStateXORWOWE7warning:
	.zero		8
.L_9:


//--------------------- .nv.constant0._Z13pmt_calculateddddPdS_S_dddiS_S_PiS_S0_i --------------------------
	.section	.nv.constant0._Z13pmt_calculateddddPdS_S_dddiS_S_PiS_S0_i,"a",@progbits
	.sectionflags	@""
	.align	4
.nv.constant0._Z13pmt_calculateddddPdS_S_dddiS_S_PiS_S0_i:
	.zero		1028


//--------------------- SYMBOLS --------------------------

	.type		.nv.reservedSmem.offset0,@object
	.size		.nv.reservedSmem.offset0,0x4
	.type		vprintf,@function
